	.target	sm_90a

	.elftype	@"ET_EXEC"


//--------------------- .note.nv.tkinfo           --------------------------
	.section	.note.nv.tkinfo,"",@"SHT_NOTE"
	.sectionflags	@"SHF_NOTE_NV_TKINFO"
	.tkinfo
        /*0018*/ 	.word	0x00000002
        /*0030*/ 	.string	""
        /*0030*/ 	.string	"ptxas"
        /*0030*/ 	.string	"Cuda compilation tools, release 13.0, V13.0.88"
        /*0030*/ 	.string	"Build cuda_13.0.r13.0/compiler.36424714_0"
        /*0030*/ 	.string	"-arch sm_90a -m 64 "



//--------------------- .note.nv.cuinfo           --------------------------
	.section	.note.nv.cuinfo,"",@"SHT_NOTE"
	.sectionflags	@"SHF_NOTE_NV_CUINFO"
        /*0018*/ 	.short	0x0002
        /*001a*/ 	.short	0x005a
        /*001c*/ 	.short	0x0082
	.zero		2


//--------------------- .nv.info                  --------------------------
	.section	.nv.info,"",@"SHT_CUDA_INFO"
	.align	4


	//----- nvinfo : EIATTR_REGCOUNT
	.align		4
        /*0000*/ 	.byte	0x04, 0x2f
        /*0002*/ 	.short	(.L_12 - .L_11)
	.align		4
.L_11:
        /*0004*/ 	.word	index@(_ZN7cutlass13device_kernelINS_4gemm6kernel13GemmUniversalIN4cute5tupleIJiiiiEEENS1_10collective13CollectiveMmaINS1_40MainloopSm90TmaGmmaWarpSpecializedSparseILi17ENS5_IJNS4_1CILi1EEENSA_ILi2EEESB_EEENS1_32KernelTmaWarpSpecializedPingpongEEENS5_IJNSA_ILi64EEESG_NSA_ILi128EEEEEEaNS5_IJNS4_6LayoutINS5_IJiNS5_IJSC_iEEEiEEENS5_IJlNS5_IJSB_SC_EEElEEEEENSJ_INS5_IJNS5_IJSG_iEEENS5_IJSH_iEEEiEEENS5_IJNS5_IJSH_NSA_ILi8192EEEEEENS5_IJSB_lEEElEEEEEEEEaNS5_IJlSB_lEEENS4_8TiledMMAINS4_8MMA_AtomIJNS4_4SM904GMMA6SPARSE27GMMA_64x64x64_S32S8S8_SS_TNILNS12_9SparseSelE0EEEEEENSJ_INS5_IJSB_SB_SB_EEENS5_IJNSA_ILi0EEES19_S19_EEEEENS5_IJNS4_10UnderscoreES1C_S1C_EEEEENS4_23SM90_TMA_LOAD_MULTICASTENS4_14ComposedLayoutINS4_7SwizzleILi2ELi4ELi3EEENS4_25smem_sparse_ptr_flag_bitsILi2ELi8EEENSJ_INS5_IJNS5_IJSB_NSA_ILi8EEEEEENS5_IJSC_SG_EEEEEENS5_IJNS5_IJS19_SH_EEESM_EEEEEEEvNS4_8identityENS4_13SM90_TMA_LOADENS1G_INS1H_ILi3ELi4ELi3EEENS4_18smem_ptr_flag_bitsILi8EEENSJ_INS5_IJS1L_SH_EEENS5_IJSH_SB_EEEEEEEvS1T_EENS_8epilogue10collective6detail29Sm90TmaWarpSpecializedAdapterINS24_15DefaultEpilogueIiNS5_IJSB_llEEES28_NS23_6thread17LinearCombinationIiLi1EiiLNS29_9ScaleType4KindE0ELNS_15FloatRoundStyleE2EiEENS1_15EpilogueDefaultEEEEEvvEEEEvNT_6ParamsE)
        /*0008*/ 	.word	0x000000a8


	//----- nvinfo : EIATTR_FRAME_SIZE
	.align		4
.L_12:
        /*000c*/ 	.byte	0x04, 0x11
        /*000e*/ 	.short	(.L_14 - .L_13)
	.align		4
.L_13:
        /*0010*/ 	.word	index@(_ZN7cutlass13device_kernelINS_4gemm6kernel13GemmUniversalIN4cute5tupleIJiiiiEEENS1_10collective13CollectiveMmaINS1_40MainloopSm90TmaGmmaWarpSpecializedSparseILi17ENS5_IJNS4_1CILi1EEENSA_ILi2EEESB_EEENS1_32KernelTmaWarpSpecializedPingpongEEENS5_IJNSA_ILi64EEESG_NSA_ILi128EEEEEEaNS5_IJNS4_6LayoutINS5_IJiNS5_IJSC_iEEEiEEENS5_IJlNS5_IJSB_SC_EEElEEEEENSJ_INS5_IJNS5_IJSG_iEEENS5_IJSH_iEEEiEEENS5_IJNS5_IJSH_NSA_ILi8192EEEEEENS5_IJSB_lEEElEEEEEEEEaNS5_IJlSB_lEEENS4_8TiledMMAINS4_8MMA_AtomIJNS4_4SM904GMMA6SPARSE27GMMA_64x64x64_S32S8S8_SS_TNILNS12_9SparseSelE0EEEEEENSJ_INS5_IJSB_SB_SB_EEENS5_IJNSA_ILi0EEES19_S19_EEEEENS5_IJNS4_10UnderscoreES1C_S1C_EEEEENS4_23SM90_TMA_LOAD_MULTICASTENS4_14ComposedLayoutINS4_7SwizzleILi2ELi4ELi3EEENS4_25smem_sparse_ptr_flag_bitsILi2ELi8EEENSJ_INS5_IJNS5_IJSB_NSA_ILi8EEEEEENS5_IJSC_SG_EEEEEENS5_IJNS5_IJS19_SH_EEESM_EEEEEEEvNS4_8identityENS4_13SM90_TMA_LOADENS1G_INS1H_ILi3ELi4ELi3EEENS4_18smem_ptr_flag_bitsILi8EEENSJ_INS5_IJS1L_SH_EEENS5_IJSH_SB_EEEEEEEvS1T_EENS_8epilogue10collective6detail29Sm90TmaWarpSpecializedAdapterINS24_15DefaultEpilogueIiNS5_IJSB_llEEES28_NS23_6thread17LinearCombinationIiLi1EiiLNS29_9ScaleType4KindE0ELNS_15FloatRoundStyleE2EiEENS1_15EpilogueDefaultEEEEEvvEEEEvNT_6ParamsE)
        /*0014*/ 	.word	0x00000000


	//----- nvinfo : EIATTR_MIN_STACK_SIZE
	.align		4
.L_14:
        /*0018*/ 	.byte	0x04, 0x12
        /*001a*/ 	.short	(.L_16 - .L_15)
	.align		4
.L_15:
        /*001c*/ 	.word	index@(_ZN7cutlass13device_kernelINS_4gemm6kernel13GemmUniversalIN4cute5tupleIJiiiiEEENS1_10collective13CollectiveMmaINS1_40MainloopSm90TmaGmmaWarpSpecializedSparseILi17ENS5_IJNS4_1CILi1EEENSA_ILi2EEESB_EEENS1_32KernelTmaWarpSpecializedPingpongEEENS5_IJNSA_ILi64EEESG_NSA_ILi128EEEEEEaNS5_IJNS4_6LayoutINS5_IJiNS5_IJSC_iEEEiEEENS5_IJlNS5_IJSB_SC_EEElEEEEENSJ_INS5_IJNS5_IJSG_iEEENS5_IJSH_iEEEiEEENS5_IJNS5_IJSH_NSA_ILi8192EEEEEENS5_IJSB_lEEElEEEEEEEEaNS5_IJlSB_lEEENS4_8TiledMMAINS4_8MMA_AtomIJNS4_4SM904GMMA6SPARSE27GMMA_64x64x64_S32S8S8_SS_TNILNS12_9SparseSelE0EEEEEENSJ_INS5_IJSB_SB_SB_EEENS5_IJNSA_ILi0EEES19_S19_EEEEENS5_IJNS4_10UnderscoreES1C_S1C_EEEEENS4_23SM90_TMA_LOAD_MULTICASTENS4_14ComposedLayoutINS4_7SwizzleILi2ELi4ELi3EEENS4_25smem_sparse_ptr_flag_bitsILi2ELi8EEENSJ_INS5_IJNS5_IJSB_NSA_ILi8EEEEEENS5_IJSC_SG_EEEEEENS5_IJNS5_IJS19_SH_EEESM_EEEEEEEvNS4_8identityENS4_13SM90_TMA_LOADENS1G_INS1H_ILi3ELi4ELi3EEENS4_18smem_ptr_flag_bitsILi8EEENSJ_INS5_IJS1L_SH_EEENS5_IJSH_SB_EEEEEEEvS1T_EENS_8epilogue10collective6detail29Sm90TmaWarpSpecializedAdapterINS24_15DefaultEpilogueIiNS5_IJSB_llEEES28_NS23_6thread17LinearCombinationIiLi1EiiLNS29_9ScaleType4KindE0ELNS_15FloatRoundStyleE2EiEENS1_15EpilogueDefaultEEEEEvvEEEEvNT_6ParamsE)
        /*0020*/ 	.word	0x00000000
.L_16:


//--------------------- .nv.compat                --------------------------
	.section	.nv.compat,"",@"SHT_CUDA_COMPAT_INFO"
	.align	4
        /*0000*/ 	.byte	0x02, 0x09, 0x01, 0x00, 0x02, 0x02, 0x04, 0x00, 0x02, 0x05, 0x05, 0x00, 0x03, 0x07, 0x01, 0x01
        /*0010*/ 	.byte	0x02, 0x03, 0x01, 0x00, 0x02, 0x06, 0x01, 0x00, 0x04, 0x0b, 0x08, 0x00, 0x00, 0x00, 0x00, 0x00
        /*0020*/ 	.byte	0x00, 0x00, 0x00, 0x00


//--------------------- .nv.info._ZN7cutlass13device_kernelINS_4gemm6kernel13GemmUniversalIN4cute5tupleIJiiiiEEENS1_10collective13CollectiveMmaINS1_40MainloopSm90TmaGmmaWarpSpecializedSparseILi17ENS5_IJNS4_1CILi1EEENSA_ILi2EEESB_EEENS1_32KernelTmaWarpSpecializedPingpongEEENS5_IJNSA_ILi64EEESG_NSA_ILi128EEEEEEaNS5_IJNS4_6LayoutINS5_IJiNS5_IJSC_iEEEiEEENS5_IJlNS5_IJSB_SC_EEElEEEEENSJ_INS5_IJNS5_IJSG_iEEENS5_IJSH_iEEEiEEENS5_IJNS5_IJSH_NSA_ILi8192EEEEEENS5_IJSB_lEEElEEEEEEEEaNS5_IJlSB_lEEENS4_8TiledMMAINS4_8MMA_AtomIJNS4_4SM904GMMA6SPARSE27GMMA_64x64x64_S32S8S8_SS_TNILNS12_9SparseSelE0EEEEEENSJ_INS5_IJSB_SB_SB_EEENS5_IJNSA_ILi0EEES19_S19_EEEEENS5_IJNS4_10UnderscoreES1C_S1C_EEEEENS4_23SM90_TMA_LOAD_MULTICASTENS4_14ComposedLayoutINS4_7SwizzleILi2ELi4ELi3EEENS4_25smem_sparse_ptr_flag_bitsILi2ELi8EEENSJ_INS5_IJNS5_IJSB_NSA_ILi8EEEEEENS5_IJSC_SG_EEEEEENS5_IJNS5_IJS19_SH_EEESM_EEEEEEEvNS4_8identityENS4_13SM90_TMA_LOADENS1G_INS1H_ILi3ELi4ELi3EEENS4_18smem_ptr_flag_bitsILi8EEENSJ_INS5_IJS1L_SH_EEENS5_IJSH_SB_EEEEEEEvS1T_EENS_8epilogue10collective6detail29Sm90TmaWarpSpecializedAdapterINS24_15DefaultEpilogueIiNS5_IJSB_llEEES28_NS23_6thread17LinearCombinationIiLi1EiiLNS29_9ScaleType4KindE0ELNS_15FloatRoundStyleE2EiEENS1_15EpilogueDefaultEEEEEvvEEEEvNT_6ParamsE --------------------------
	.section	.nv.info._ZN7cutlass13device_kernelINS_4gemm6kernel13GemmUniversalIN4cute5tupleIJiiiiEEENS1_10collective13CollectiveMmaINS1_40MainloopSm90TmaGmmaWarpSpecializedSparseILi17ENS5_IJNS4_1CILi1EEENSA_ILi2EEESB_EEENS1_32KernelTmaWarpSpecializedPingpongEEENS5_IJNSA_ILi64EEESG_NSA_ILi128EEEEEEaNS5_IJNS4_6LayoutINS5_IJiNS5_IJSC_iEEEiEEENS5_IJlNS5_IJSB_SC_EEElEEEEENSJ_INS5_IJNS5_IJSG_iEEENS5_IJSH_iEEEiEEENS5_IJNS5_IJSH_NSA_ILi8192EEEEEENS5_IJSB_lEEElEEEEEEEEaNS5_IJlSB_lEEENS4_8TiledMMAINS4_8MMA_AtomIJNS4_4SM904GMMA6SPARSE27GMMA_64x64x64_S32S8S8_SS_TNILNS12_9SparseSelE0EEEEEENSJ_INS5_IJSB_SB_SB_EEENS5_IJNSA_ILi0EEES19_S19_EEEEENS5_IJNS4_10UnderscoreES1C_S1C_EEEEENS4_23SM90_TMA_LOAD_MULTICASTENS4_14ComposedLayoutINS4_7SwizzleILi2ELi4ELi3EEENS4_25smem_sparse_ptr_flag_bitsILi2ELi8EEENSJ_INS5_IJNS5_IJSB_NSA_ILi8EEEEEENS5_IJSC_SG_EEEEEENS5_IJNS5_IJS19_SH_EEESM_EEEEEEEvNS4_8identityENS4_13SM90_TMA_LOADENS1G_INS1H_ILi3ELi4ELi3EEENS4_18smem_ptr_flag_bitsILi8EEENSJ_INS5_IJS1L_SH_EEENS5_IJSH_SB_EEEEEEEvS1T_EENS_8epilogue10collective6detail29Sm90TmaWarpSpecializedAdapterINS24_15DefaultEpilogueIiNS5_IJSB_llEEES28_NS23_6thread17LinearCombinationIiLi1EiiLNS29_9ScaleType4KindE0ELNS_15FloatRoundStyleE2EiEENS1_15EpilogueDefaultEEEEEvvEEEEvNT_6ParamsE,"",@"SHT_CUDA_INFO"
	.sectionflags	@""
	.align	4


	//----- nvinfo : EIATTR_CUDA_API_VERSION
	.align		4
        /*0000*/ 	.byte	0x04, 0x37
        /*0002*/ 	.short	(.L_18 - .L_17)
.L_17:
        /*0004*/ 	.word	0x00000082


	//----- nvinfo : EIATTR_KPARAM_INFO
	.align		4
.L_18:
        /*0008*/ 	.byte	0x04, 0x17
        /*000a*/ 	.short	(.L_20 - .L_19)
.L_19:
        /*000c*/ 	.word	0x00000000
        /*0010*/ 	.short	0x0000
        /*0012*/ 	.short	0x0070
        /*0014*/ 	.byte	0x00, 0xf0, 0x01, 0x14


	//----- nvinfo : EIATTR_SPARSE_MMA_MASK
	.align		4
.L_20:
        /*0018*/ 	.byte	0x03, 0x50
        /*001a*/ 	.short	0x0004


	//----- nvinfo : EIATTR_MAXREG_COUNT
	.align		4
        /*001c*/ 	.byte	0x03, 0x1b
        /*001e*/ 	.short	0x00a8


	//----- nvinfo : EIATTR_NUM_BARRIERS
	.align		4
        /*0020*/ 	.byte	0x02, 0x4c
        /*0022*/ 	.byte	0x01
	.zero		1


	//----- nvinfo : EIATTR_MERCURY_ISA_VERSION
	.align		4
        /*0024*/ 	.byte	0x03, 0x5f
        /*0026*/ 	.short	0x0101


	//----- nvinfo : EIATTR_INT_WARP_WIDE_INSTR_OFFSETS
	.align		4
        /*0028*/ 	.byte	0x04, 0x31
        /*002a*/ 	.short	(.L_22 - .L_21)


	//   ....[0]....
.L_21:
        /*002c*/ 	.word	0x000006b0


	//   ....[1]....
        /*0030*/ 	.word	0x000006f0


	//   ....[2]....
        /*0034*/ 	.word	0x00000840


	//   ....[3]....
        /*0038*/ 	.word	0x00000850


	//   ....[4]....
        /*003c*/ 	.word	0x00000870


	//   ....[5]....
        /*0040*/ 	.word	0x00000880


	//   ....[6]....
        /*0044*/ 	.word	0x00000910


	//   ....[7]....
        /*0048*/ 	.word	0x00000970


	//----- nvinfo : EIATTR_COOP_GROUP_MASK_REGIDS
	.align		4
.L_22:
        /*004c*/ 	.byte	0x04, 0x29
        /*004e*/ 	.short	(.L_24 - .L_23)


	//   ....[0]....
.L_23:
        /*0050*/ 	.word	0xffffffff


	//   ....[1]....
        /*0054*/ 	.word	0xffffffff


	//   ....[2]....
        /*0058*/ 	.word	0xffffffff


	//   ....[3]....
        /*005c*/ 	.word	0xffffffff


	//   ....[4]....
        /*0060*/ 	.word	0xffffffff


	//   ....[5]....
        /*0064*/ 	.word	0xffffffff


	//   ....[6]....
        /*0068*/ 	.word	0xffffffff


	//----- nvinfo : EIATTR_COOP_GROUP_INSTR_OFFSETS
	.align		4
.L_24:
        /*006c*/ 	.byte	0x04, 0x28
        /*006e*/ 	.short	(.L_26 - .L_25)


	//   ....[0]....
.L_25:
        /*0070*/ 	.word	0x00000060


	//   ....[1]....
        /*0074*/ 	.word	0x00000070


	//   ....[2]....
        /*0078*/ 	.word	0x00000160


	//   ....[3]....
        /*007c*/ 	.word	0x000004d0


	//   ....[4]....
        /*0080*/ 	.word	0x00000510


	//   ....[5]....
        /*0084*/ 	.word	0x00000590


	//   ....[6]....
        /*0088*/ 	.word	0x00000ad0


	//----- nvinfo : EIATTR_REG_RECONFIG
	.align		4
.L_26:
        /*008c*/ 	.byte	0x01, 0x54
	.zero		2


	//----- nvinfo : EIATTR_MBARRIER_INSTR_OFFSETS
	.align		4
        /*0090*/ 	.byte	0x04, 0x39
        /*0092*/ 	.short	(.L_28 - .L_27)


	//   ....[0]....
.L_27:
        /*0094*/ 	.word	0x00000290
        /*0098*/ 	.word	0x000000ff
        /*009c*/ 	.word	0x00000000
        /*00a0*/ 	.short	0x0100
        /*00a2*/ 	.byte	0x08
	.zero		1


	//   ....[1]....
        /*00a4*/ 	.word	0x000002a0
        /*00a8*/ 	.word	0x000000ff
        /*00ac*/ 	.word	0x00000088
        /*00b0*/ 	.short	0x0100
        /*00b2*/ 	.byte	0x08
	.zero		1


	//   ....[2]....
        /*00b4*/ 	.word	0x000002b0
        /*00b8*/ 	.word	0x000000ff
        /*00bc*/ 	.word	0x00000008
        /*00c0*/ 	.short	0x0100
        /*00c2*/ 	.byte	0x08
	.zero		1


	//   ....[3]....
        /*00c4*/ 	.word	0x000002c0
        /*00c8*/ 	.word	0x000000ff
        /*00cc*/ 	.word	0x00000090
        /*00d0*/ 	.short	0x0100
        /*00d2*/ 	.byte	0x08
	.zero		1


	//   ....[4]....
        /*00d4*/ 	.word	0x000002d0
        /*00d8*/ 	.word	0x000000ff
        /*00dc*/ 	.word	0x00000010
        /*00e0*/ 	.short	0x0100
        /*00e2*/ 	.byte	0x08
	.zero		1


	//   ....[5]....
        /*00e4*/ 	.word	0x000002e0
        /*00e8*/ 	.word	0x000000ff
        /*00ec*/ 	.word	0x00000098
        /*00f0*/ 	.short	0x0100
        /*00f2*/ 	.byte	0x08
	.zero		1


	//   ....[6]....
        /*00f4*/ 	.word	0x000002f0
        /*00f8*/ 	.word	0x000000ff
        /*00fc*/ 	.word	0x00000018
        /*0100*/ 	.short	0x0100
        /*0102*/ 	.byte	0x08
	.zero		1


	//   ....[7]....
        /*0104*/ 	.word	0x00000300
        /*0108*/ 	.word	0x000000ff
        /*010c*/ 	.word	0x000000a0
        /*0110*/ 	.short	0x0100
        /*0112*/ 	.byte	0x08
	.zero		1


	//   ....[8]....
        /*0114*/ 	.word	0x00000310
        /*0118*/ 	.word	0x000000ff
        /*011c*/ 	.word	0x00000020
        /*0120*/ 	.short	0x0100
        /*0122*/ 	.byte	0x08
	.zero		1


	//   ....[9]....
        /*0124*/ 	.word	0x00000320
        /*0128*/ 	.word	0x000000ff
        /*012c*/ 	.word	0x000000a8
        /*0130*/ 	.short	0x0100
        /*0132*/ 	.byte	0x08
	.zero		1


	//   ....[10]....
        /*0134*/ 	.word	0x00000330
        /*0138*/ 	.word	0x000000ff
        /*013c*/ 	.word	0x00000028
        /*0140*/ 	.short	0x0100
        /*0142*/ 	.byte	0x08
	.zero		1


	//   ....[11]....
        /*0144*/ 	.word	0x00000340
        /*0148*/ 	.word	0x000000ff
        /*014c*/ 	.word	0x000000b0
        /*0150*/ 	.short	0x0100
        /*0152*/ 	.byte	0x08
	.zero		1


	//   ....[12]....
        /*0154*/ 	.word	0x00000350
        /*0158*/ 	.word	0x000000ff
        /*015c*/ 	.word	0x00000030
        /*0160*/ 	.short	0x0100
        /*0162*/ 	.byte	0x08
	.zero		1


	//   ....[13]....
        /*0164*/ 	.word	0x00000360
        /*0168*/ 	.word	0x000000ff
        /*016c*/ 	.word	0x000000b8
        /*0170*/ 	.short	0x0100
        /*0172*/ 	.byte	0x08
	.zero		1


	//   ....[14]....
        /*0174*/ 	.word	0x00000370
        /*0178*/ 	.word	0x000000ff
        /*017c*/ 	.word	0x00000038
        /*0180*/ 	.short	0x0100
        /*0182*/ 	.byte	0x08
	.zero		1


	//   ....[15]....
        /*0184*/ 	.word	0x00000380
        /*0188*/ 	.word	0x000000ff
        /*018c*/ 	.word	0x000000c0
        /*0190*/ 	.short	0x0100
        /*0192*/ 	.byte	0x08
	.zero		1


	//   ....[16]....
        /*0194*/ 	.word	0x00000390
        /*0198*/ 	.word	0x000000ff
        /*019c*/ 	.word	0x00000040
        /*01a0*/ 	.short	0x0100
        /*01a2*/ 	.byte	0x08
	.zero		1


	//   ....[17]....
        /*01a4*/ 	.word	0x000003a0
        /*01a8*/ 	.word	0x000000ff
        /*01ac*/ 	.word	0x000000c8
        /*01b0*/ 	.short	0x0100
        /*01b2*/ 	.byte	0x08
	.zero		1


	//   ....[18]....
        /*01b4*/ 	.word	0x000003b0
        /*01b8*/ 	.word	0x000000ff
        /*01bc*/ 	.word	0x00000048
        /*01c0*/ 	.short	0x0100
        /*01c2*/ 	.byte	0x08
	.zero		1


	//   ....[19]....
        /*01c4*/ 	.word	0x000003c0
        /*01c8*/ 	.word	0x000000ff
        /*01cc*/ 	.word	0x000000d0
        /*01d0*/ 	.short	0x0100
        /*01d2*/ 	.byte	0x08
	.zero		1


	//   ....[20]....
        /*01d4*/ 	.word	0x000003d0
        /*01d8*/ 	.word	0x000000ff
        /*01dc*/ 	.word	0x00000050
        /*01e0*/ 	.short	0x0100
        /*01e2*/ 	.byte	0x08
	.zero		1


	//   ....[21]....
        /*01e4*/ 	.word	0x000003e0
        /*01e8*/ 	.word	0x000000ff
        /*01ec*/ 	.word	0x000000d8
        /*01f0*/ 	.short	0x0100
        /*01f2*/ 	.byte	0x08
	.zero		1


	//   ....[22]....
        /*01f4*/ 	.word	0x000003f0
        /*01f8*/ 	.word	0x000000ff
        /*01fc*/ 	.word	0x00000058
        /*0200*/ 	.short	0x0100
        /*0202*/ 	.byte	0x08
	.zero		1


	//   ....[23]....
        /*0204*/ 	.word	0x00000400
        /*0208*/ 	.word	0x000000ff
        /*020c*/ 	.word	0x000000e0
        /*0210*/ 	.short	0x0100
        /*0212*/ 	.byte	0x08
	.zero		1


	//   ....[24]....
        /*0214*/ 	.word	0x00000410
        /*0218*/ 	.word	0x000000ff
        /*021c*/ 	.word	0x00000060
        /*0220*/ 	.short	0x0100
        /*0222*/ 	.byte	0x08
	.zero		1


	//   ....[25]....
        /*0224*/ 	.word	0x00000420
        /*0228*/ 	.word	0x000000ff
        /*022c*/ 	.word	0x000000e8
        /*0230*/ 	.short	0x0100
        /*0232*/ 	.byte	0x08
	.zero		1


	//   ....[26]....
        /*0234*/ 	.word	0x00000430
        /*0238*/ 	.word	0x000000ff
        /*023c*/ 	.word	0x00000068
        /*0240*/ 	.short	0x0100
        /*0242*/ 	.byte	0x08
	.zero		1


	//   ....[27]....
        /*0244*/ 	.word	0x00000440
        /*0248*/ 	.word	0x000000ff
        /*024c*/ 	.word	0x000000f0
        /*0250*/ 	.short	0x0100
        /*0252*/ 	.byte	0x08
	.zero		1


	//   ....[28]....
        /*0254*/ 	.word	0x00000450
        /*0258*/ 	.word	0x000000ff
        /*025c*/ 	.word	0x00000070
        /*0260*/ 	.short	0x0100
        /*0262*/ 	.byte	0x08
	.zero		1


	//   ....[29]....
        /*0264*/ 	.word	0x00000460
        /*0268*/ 	.word	0x000000ff
        /*026c*/ 	.word	0x000000f8
        /*0270*/ 	.short	0x0100
        /*0272*/ 	.byte	0x08
	.zero		1


	//   ....[30]....
        /*0274*/ 	.word	0x00000470
        /*0278*/ 	.word	0x000000ff
        /*027c*/ 	.word	0x00000078
        /*0280*/ 	.short	0x0100
        /*0282*/ 	.byte	0x08
	.zero		1


	//   ....[31]....
        /*0284*/ 	.word	0x00000480
        /*0288*/ 	.word	0x000000ff
        /*028c*/ 	.word	0x00000100
        /*0290*/ 	.short	0x0100
        /*0292*/ 	.byte	0x08
	.zero		1


	//   ....[32]....
        /*0294*/ 	.word	0x00000490
        /*0298*/ 	.word	0x000000ff
        /*029c*/ 	.word	0x00000080
        /*02a0*/ 	.short	0x0100
        /*02a2*/ 	.byte	0x08
	.zero		1


	//   ....[33]....
        /*02a4*/ 	.word	0x000004a0
        /*02a8*/ 	.word	0x000000ff
        /*02ac*/ 	.word	0x00000108
        /*02b0*/ 	.short	0x0100
        /*02b2*/ 	.byte	0x08
	.zero		1


	//   ....[34]....
        /*02b4*/ 	.word	0x000009a0
        /*02b8*/ 	.word	0x000000ff
        /*02bc*/ 	.word	0x00000140
        /*02c0*/ 	.short	0x0100
        /*02c2*/ 	.byte	0x08
	.zero		1


	//   ....[35]....
        /*02c4*/ 	.word	0x00000a30
        /*02c8*/ 	.word	0x000000ff
        /*02cc*/ 	.word	0x00000148
        /*02d0*/ 	.short	0x0100
        /*02d2*/ 	.byte	0x08
	.zero		1


	//   ....[36]....
        /*02d4*/ 	.word	0x00000a50
        /*02d8*/ 	.word	0x000000ff
        /*02dc*/ 	.word	0x00000120
        /*02e0*/ 	.short	0x0100
        /*02e2*/ 	.byte	0x09
	.zero		1


	//   ....[37]....
        /*02e4*/ 	.word	0x00000a60
        /*02e8*/ 	.word	0x000000ff
        /*02ec*/ 	.word	0x00000128
        /*02f0*/ 	.short	0x0100
        /*02f2*/ 	.byte	0x09
	.zero		1


	//   ....[38]....
        /*02f4*/ 	.word	0x00000a70
        /*02f8*/ 	.word	0x000000ff
        /*02fc*/ 	.word	0x00000130
        /*0300*/ 	.short	0x0100
        /*0302*/ 	.byte	0x09
	.zero		1


	//   ....[39]....
        /*0304*/ 	.word	0x00000a80
        /*0308*/ 	.word	0x000000ff
        /*030c*/ 	.word	0x00000138
        /*0310*/ 	.short	0x0100
        /*0312*/ 	.byte	0x09
	.zero		1


	//   ....[40]....
        /*0314*/ 	.word	0x00001900
        /*0318*/ 	.word	0x000000ff
        /*031c*/ 	.word	0xfffffff8
        /*0320*/ 	.short	0x010a
        /*0322*/ 	.byte	0x0c
	.zero		1


	//   ....[41]....
        /*0324*/ 	.word	0x00001ad0
        /*0328*/ 	.word	0x000000ff
        /*032c*/ 	.word	0x00000000
        /*0330*/ 	.short	0x010a
        /*0332*/ 	.byte	0x08
	.zero		1


	//   ....[42]....
        /*0334*/ 	.word	0x00001b30
        /*0338*/ 	.word	0x000000ff
        /*033c*/ 	.word	0x00000000
        /*0340*/ 	.short	0x010a
        /*0342*/ 	.byte	0x08
	.zero		1


	//   ....[43]....
        /*0344*/ 	.word	0x00001c90
        /*0348*/ 	.word	0x00000015
        /*034c*/ 	.word	0x00000000
        /*0350*/ 	.short	0x0101
        /*0352*/ 	.byte	0x3f
	.zero		1


	//   ....[44]....
        /*0354*/ 	.word	0x00001e10
        /*0358*/ 	.word	0x00000014
        /*035c*/ 	.word	0x00000000
        /*0360*/ 	.short	0x0101
        /*0362*/ 	.byte	0x14
	.zero		1


	//   ....[45]....
        /*0364*/ 	.word	0x00001e60
        /*0368*/ 	.word	0x000000ff
        /*036c*/ 	.word	0x00000008
        /*0370*/ 	.short	0x010a
        /*0372*/ 	.byte	0x0c
	.zero		1


	//   ....[46]....
        /*0374*/ 	.word	0x00004650
        /*0378*/ 	.word	0x00000004
        /*037c*/ 	.word	0x00000000
        /*0380*/ 	.short	0x0101
        /*0382*/ 	.byte	0x14
	.zero		1


	//   ....[47]....
        /*0384*/ 	.word	0x00005000
        /*0388*/ 	.word	0x00000015
        /*038c*/ 	.word	0x00000088
        /*0390*/ 	.short	0x010a
        /*0392*/ 	.byte	0x3f
	.zero		1


	//   ....[48]....
        /*0394*/ 	.word	0x00005450
        /*0398*/ 	.word	0x0000000a
        /*039c*/ 	.word	0x00000148
        /*03a0*/ 	.short	0x0101
        /*03a2*/ 	.byte	0x3f
	.zero		1


	//   ....[49]....
        /*03a4*/ 	.word	0x00005bb0
        /*03a8*/ 	.word	0x00000005
        /*03ac*/ 	.word	0x00000000
        /*03b0*/ 	.short	0x010a
        /*03b2*/ 	.byte	0x3f
	.zero		1


	//   ....[50]....
        /*03b4*/ 	.word	0x00005c30
        /*03b8*/ 	.word	0x00000007
        /*03bc*/ 	.word	0x00000000
        /*03c0*/ 	.short	0x010a
        /*03c2*/ 	.byte	0x3f
	.zero		1


	//   ....[51]....
        /*03c4*/ 	.word	0x00005cc0
        /*03c8*/ 	.word	0x00000006
        /*03cc*/ 	.word	0x00000000
        /*03d0*/ 	.short	0x010a
        /*03d2*/ 	.byte	0x3f
	.zero		1


	//   ....[52]....
        /*03d4*/ 	.word	0x00005d50
        /*03d8*/ 	.word	0x00000009
        /*03dc*/ 	.word	0x00000000
        /*03e0*/ 	.short	0x010a
        /*03e2*/ 	.byte	0x3f
	.zero		1


	//   ....[53]....
        /*03e4*/ 	.word	0x00005de0
        /*03e8*/ 	.word	0x00000006
        /*03ec*/ 	.word	0x00000000
        /*03f0*/ 	.short	0x010a
        /*03f2*/ 	.byte	0x3f
	.zero		1


	//   ....[54]....
        /*03f4*/ 	.word	0x00005e70
        /*03f8*/ 	.word	0x00000009
        /*03fc*/ 	.word	0x00000000
        /*0400*/ 	.short	0x010a
        /*0402*/ 	.byte	0x3f
	.zero		1


	//   ....[55]....
        /*0404*/ 	.word	0x00005f00
        /*0408*/ 	.word	0x00000006
        /*040c*/ 	.word	0x00000000
        /*0410*/ 	.short	0x010a
        /*0412*/ 	.byte	0x3f
	.zero		1


	//   ....[56]....
        /*0414*/ 	.word	0x00005f90
        /*0418*/ 	.word	0x00000009
        /*041c*/ 	.word	0x00000000
        /*0420*/ 	.short	0x010a
        /*0422*/ 	.byte	0x3f
	.zero		1


	//   ....[57]....
        /*0424*/ 	.word	0x00006020
        /*0428*/ 	.word	0x00000006
        /*042c*/ 	.word	0x00000000
        /*0430*/ 	.short	0x010a
        /*0432*/ 	.byte	0x3f
	.zero		1


	//   ....[58]....
        /*0434*/ 	.word	0x000060b0
        /*0438*/ 	.word	0x00000009
        /*043c*/ 	.word	0x00000000
        /*0440*/ 	.short	0x010a
        /*0442*/ 	.byte	0x3f
	.zero		1


	//   ....[59]....
        /*0444*/ 	.word	0x00006140
        /*0448*/ 	.word	0x00000006
        /*044c*/ 	.word	0x00000000
        /*0450*/ 	.short	0x010a
        /*0452*/ 	.byte	0x3f
	.zero		1


	//   ....[60]....
        /*0454*/ 	.word	0x000061d0
        /*0458*/ 	.word	0x00000009
        /*045c*/ 	.word	0x00000000
        /*0460*/ 	.short	0x010a
        /*0462*/ 	.byte	0x3f
	.zero		1


	//   ....[61]....
        /*0464*/ 	.word	0x00006260
        /*0468*/ 	.word	0x00000006
        /*046c*/ 	.word	0x00000000
        /*0470*/ 	.short	0x010a
        /*0472*/ 	.byte	0x3f
	.zero		1


	//   ....[62]....
        /*0474*/ 	.word	0x000062f0
        /*0478*/ 	.word	0x00000009
        /*047c*/ 	.word	0x00000000
        /*0480*/ 	.short	0x010a
        /*0482*/ 	.byte	0x3f
	.zero		1


	//   ....[63]....
        /*0484*/ 	.word	0x00006380
        /*0488*/ 	.word	0x00000008
        /*048c*/ 	.word	0x00000000
        /*0490*/ 	.short	0x010a
        /*0492*/ 	.byte	0x3f
	.zero		1


	//   ....[64]....
        /*0494*/ 	.word	0x00006410
        /*0498*/ 	.word	0x0000000b
        /*049c*/ 	.word	0x00000000
        /*04a0*/ 	.short	0x010a
        /*04a2*/ 	.byte	0x3f
	.zero		1


	//   ....[65]....
        /*04a4*/ 	.word	0x000064a0
        /*04a8*/ 	.word	0x00000003
        /*04ac*/ 	.word	0x00000000
        /*04b0*/ 	.short	0x010a
        /*04b2*/ 	.byte	0x3f
	.zero		1


	//   ....[66]....
        /*04b4*/ 	.word	0x00006510
        /*04b8*/ 	.word	0x00000014
        /*04bc*/ 	.word	0xfffffff8
        /*04c0*/ 	.short	0x010a
        /*04c2*/ 	.byte	0x3f
	.zero		1


	//   ....[67]....
        /*04c4*/ 	.word	0x00006570
        /*04c8*/ 	.word	0x00000017
        /*04cc*/ 	.word	0x00000000
        /*04d0*/ 	.short	0x010a
        /*04d2*/ 	.byte	0x3f
	.zero		1


	//   ....[68]....
        /*04d4*/ 	.word	0x000065d0
        /*04d8*/ 	.word	0x00000014
        /*04dc*/ 	.word	0x00000008
        /*04e0*/ 	.short	0x010a
        /*04e2*/ 	.byte	0x3f
	.zero		1


	//   ....[69]....
        /*04e4*/ 	.word	0x000066a0
        /*04e8*/ 	.word	0x00000015
        /*04ec*/ 	.word	0x00000088
        /*04f0*/ 	.short	0x010a
        /*04f2*/ 	.byte	0x3f
	.zero		1


	//   ....[70]....
        /*04f4*/ 	.word	0x00006780
        /*04f8*/ 	.word	0x00000005
        /*04fc*/ 	.word	0x00000000
        /*0500*/ 	.short	0x010a
        /*0502*/ 	.byte	0x3f
	.zero		1


	//   ....[71]....
        /*0504*/ 	.word	0x000067d0
        /*0508*/ 	.word	0x00000007
        /*050c*/ 	.word	0x00000000
        /*0510*/ 	.short	0x010a
        /*0512*/ 	.byte	0x3f
	.zero		1


	//   ....[72]....
        /*0514*/ 	.word	0x00006820
        /*0518*/ 	.word	0x00000006
        /*051c*/ 	.word	0x00000000
        /*0520*/ 	.short	0x010a
        /*0522*/ 	.byte	0x3f
	.zero		1


	//   ....[73]....
        /*0524*/ 	.word	0x00006870
        /*0528*/ 	.word	0x00000009
        /*052c*/ 	.word	0x00000000
        /*0530*/ 	.short	0x010a
        /*0532*/ 	.byte	0x3f
	.zero		1


	//   ....[74]....
        /*0534*/ 	.word	0x000068c0
        /*0538*/ 	.word	0x00000006
        /*053c*/ 	.word	0x00000000
        /*0540*/ 	.short	0x010a
        /*0542*/ 	.byte	0x3f
	.zero		1


	//   ....[75]....
        /*0544*/ 	.word	0x00006910
        /*0548*/ 	.word	0x00000009
        /*054c*/ 	.word	0x00000000
        /*0550*/ 	.short	0x010a
        /*0552*/ 	.byte	0x3f
	.zero		1


	//   ....[76]....
        /*0554*/ 	.word	0x00006960
        /*0558*/ 	.word	0x00000006
        /*055c*/ 	.word	0x00000000
        /*0560*/ 	.short	0x010a
        /*0562*/ 	.byte	0x3f
	.zero		1


	//   ....[77]....
        /*0564*/ 	.word	0x000069b0
        /*0568*/ 	.word	0x00000009
        /*056c*/ 	.word	0x00000000
        /*0570*/ 	.short	0x010a
        /*0572*/ 	.byte	0x3f
	.zero		1


	//   ....[78]....
        /*0574*/ 	.word	0x00006a00
        /*0578*/ 	.word	0x00000006
        /*057c*/ 	.word	0x00000000
        /*0580*/ 	.short	0x010a
        /*0582*/ 	.byte	0x3f
	.zero		1


	//   ....[79]....
        /*0584*/ 	.word	0x00006a50
        /*0588*/ 	.word	0x00000009
        /*058c*/ 	.word	0x00000000
        /*0590*/ 	.short	0x010a
        /*0592*/ 	.byte	0x3f
	.zero		1


	//   ....[80]....
        /*0594*/ 	.word	0x00006aa0
        /*0598*/ 	.word	0x00000006
        /*059c*/ 	.word	0x00000000
        /*05a0*/ 	.short	0x010a
        /*05a2*/ 	.byte	0x3f
	.zero		1


	//   ....[81]....
        /*05a4*/ 	.word	0x00006af0
        /*05a8*/ 	.word	0x00000009
        /*05ac*/ 	.word	0x00000000
        /*05b0*/ 	.short	0x010a
        /*05b2*/ 	.byte	0x3f
	.zero		1


	//   ....[82]....
        /*05b4*/ 	.word	0x00006b40
        /*05b8*/ 	.word	0x00000006
        /*05bc*/ 	.word	0x00000000
        /*05c0*/ 	.short	0x010a
        /*05c2*/ 	.byte	0x3f
	.zero		1


	//   ....[83]....
        /*05c4*/ 	.word	0x00006b90
        /*05c8*/ 	.word	0x00000009
        /*05cc*/ 	.word	0x00000000
        /*05d0*/ 	.short	0x010a
        /*05d2*/ 	.byte	0x3f
	.zero		1


	//   ....[84]....
        /*05d4*/ 	.word	0x00006be0
        /*05d8*/ 	.word	0x00000008
        /*05dc*/ 	.word	0x00000000
        /*05e0*/ 	.short	0x010a
        /*05e2*/ 	.byte	0x3f
	.zero		1


	//   ....[85]....
        /*05e4*/ 	.word	0x00006c30
        /*05e8*/ 	.word	0x0000000b
        /*05ec*/ 	.word	0x00000000
        /*05f0*/ 	.short	0x010a
        /*05f2*/ 	.byte	0x3f
	.zero		1


	//----- nvinfo : EIATTR_NUM_MBARRIERS
	.align		4
.L_28:
        /*05f4*/ 	.byte	0x03, 0x38
        /*05f6*/ 	.short	0x0028


	//----- nvinfo : EIATTR_EXIT_INSTR_OFFSETS
	.align		4
        /*05f8*/ 	.byte	0x04, 0x1c
        /*05fa*/ 	.short	(.L_30 - .L_29)


	//   ....[0]....
.L_29:
        /*05fc*/ 	.word	0x00001520


	//   ....[1]....
        /*0600*/ 	.word	0x00001580


	//   ....[2]....
        /*0604*/ 	.word	0x00004c70


	//   ....[3]....
        /*0608*/ 	.word	0x00004ca0


	//   ....[4]....
        /*060c*/ 	.word	0x000064f0


	//----- nvinfo : EIATTR_MAX_THREADS
	.align		4
.L_30:
        /*0610*/ 	.byte	0x04, 0x05
        /*0612*/ 	.short	(.L_32 - .L_31)
.L_31:
        /*0614*/ 	.word	0x00000180
        /*0618*/ 	.word	0x00000001
        /*061c*/ 	.word	0x00000001


	//----- nvinfo : EIATTR_CRS_STACK_SIZE
	.align		4
.L_32:
        /*0620*/ 	.byte	0x04, 0x1e
        /*0622*/ 	.short	(.L_34 - .L_33)
.L_33:
        /*0624*/ 	.word	0x00000000


	//----- nvinfo : EIATTR_CBANK_PARAM_SIZE
	.align		4
.L_34:
        /*0628*/ 	.byte	0x03, 0x19
        /*062a*/ 	.short	0x0570


	//----- nvinfo : EIATTR_PARAM_CBANK
	.align		4
        /*062c*/ 	.byte	0x04, 0x0a
        /*062e*/ 	.short	(.L_36 - .L_35)
	.align		4
.L_35:
        /*0630*/ 	.word	index@(.nv.constant0._ZN7cutlass13device_kernelINS_4gemm6kernel13GemmUniversalIN4cute5tupleIJiiiiEEENS1_10collective13CollectiveMmaINS1_40MainloopSm90TmaGmmaWarpSpecializedSparseILi17ENS5_IJNS4_1CILi1EEENSA_ILi2EEESB_EEENS1_32KernelTmaWarpSpecializedPingpongEEENS5_IJNSA_ILi64EEESG_NSA_ILi128EEEEEEaNS5_IJNS4_6LayoutINS5_IJiNS5_IJSC_iEEEiEEENS5_IJlNS5_IJSB_SC_EEElEEEEENSJ_INS5_IJNS5_IJSG_iEEENS5_IJSH_iEEEiEEENS5_IJNS5_IJSH_NSA_ILi8192EEEEEENS5_IJSB_lEEElEEEEEEEEaNS5_IJlSB_lEEENS4_8TiledMMAINS4_8MMA_AtomIJNS4_4SM904GMMA6SPARSE27GMMA_64x64x64_S32S8S8_SS_TNILNS12_9SparseSelE0EEEEEENSJ_INS5_IJSB_SB_SB_EEENS5_IJNSA_ILi0EEES19_S19_EEEEENS5_IJNS4_10UnderscoreES1C_S1C_EEEEENS4_23SM90_TMA_LOAD_MULTICASTENS4_14ComposedLayoutINS4_7SwizzleILi2ELi4ELi3EEENS4_25smem_sparse_ptr_flag_bitsILi2ELi8EEENSJ_INS5_IJNS5_IJSB_NSA_ILi8EEEEEENS5_IJSC_SG_EEEEEENS5_IJNS5_IJS19_SH_EEESM_EEEEEEEvNS4_8identityENS4_13SM90_TMA_LOADENS1G_INS1H_ILi3ELi4ELi3EEENS4_18smem_ptr_flag_bitsILi8EEENSJ_INS5_IJS1L_SH_EEENS5_IJSH_SB_EEEEEEEvS1T_EENS_8epilogue10collective6detail29Sm90TmaWarpSpecializedAdapterINS24_15DefaultEpilogueIiNS5_IJSB_llEEES28_NS23_6thread17LinearCombinationIiLi1EiiLNS29_9ScaleType4KindE0ELNS_15FloatRoundStyleE2EiEENS1_15EpilogueDefaultEEEEEvvEEEEvNT_6ParamsE)
        /*0634*/ 	.short	0x0210
        /*0636*/ 	.short	0x0570


	//----- nvinfo : EIATTR_SW_WAR
	.align		4
.L_36:
        /*0638*/ 	.byte	0x04, 0x36
        /*063a*/ 	.short	(.L_38 - .L_37)
.L_37:
        /*063c*/ 	.word	0x00000008
.L_38:


//--------------------- .nv.callgraph             --------------------------
	.section	.nv.callgraph,"",@"SHT_CUDA_CALLGRAPH"
	.align	4
	.sectionentsize	8
	.align		4
        /*0000*/ 	.word	0x00000000
	.align		4
        /*0004*/ 	.word	0xffffffff
	.align		4
        /*0008*/ 	.word	0x00000000
	.align		4
        /*000c*/ 	.word	0xfffffffe
	.align		4
        /*0010*/ 	.word	0x00000000
	.align		4
        /*0014*/ 	.word	0xfffffffd
	.align		4
        /*0018*/ 	.word	0x00000000
	.align		4
        /*001c*/ 	.word	0xfffffffc


//--------------------- .nv.constant4             --------------------------
	.section	.nv.constant4,"a",@progbits
	.align	8
	.align		8
.nv.constant4:
        /*0000*/ 	.dword	_ZN39_INTERNAL_13c88825_4_k_cu_716ddf65_27884cuda3std3__45__cpo5beginE
	.align		8
        /*0008*/ 	.dword	_ZN39_INTERNAL_13c88825_4_k_cu_716ddf65_27884cuda3std3__45__cpo3endE
	.align		8
        /*0010*/ 	.dword	_ZN39_INTERNAL_13c88825_4_k_cu_716ddf65_27884cuda3std3__45__cpo6cbeginE
	.align		8
        /*0018*/ 	.dword	_ZN39_INTERNAL_13c88825_4_k_cu_716ddf65_27884cuda3std3__45__cpo4cendE
	.align		8
        /*0020*/ 	.dword	_ZN39_INTERNAL_13c88825_4_k_cu_716ddf65_27884cuda3std3__441_GLOBAL__N__13c88825_4_k_cu_716ddf65_27886ignoreE
	.align		8
        /*0028*/ 	.dword	_ZN39_INTERNAL_13c88825_4_k_cu_716ddf65_27884cuda3std3__419piecewise_constructE
	.align		8
        /*0030*/ 	.dword	_ZN39_INTERNAL_13c88825_4_k_cu_716ddf65_27884cuda3std3__48in_placeE
	.align		8
        /*0038*/ 	.dword	_ZN39_INTERNAL_13c88825_4_k_cu_716ddf65_27884cuda3std6ranges3__45__cpo4swapE
	.align		8
        /*0040*/ 	.dword	_ZN39_INTERNAL_13c88825_4_k_cu_716ddf65_27884cuda3std6ranges3__45__cpo9iter_moveE
	.align		8
        /*0048*/ 	.dword	_ZN39_INTERNAL_13c88825_4_k_cu_716ddf65_27884cute7productE
	.align		8
        /*0050*/ 	.dword	_ZN39_INTERNAL_13c88825_4_k_cu_716ddf65_27884cute1_E


//--------------------- .text._ZN7cutlass13device_kernelINS_4gemm6kernel13GemmUniversalIN4cute5tupleIJiiiiEEENS1_10collective13CollectiveMmaINS1_40MainloopSm90TmaGmmaWarpSpecializedSparseILi17ENS5_IJNS4_1CILi1EEENSA_ILi2EEESB_EEENS1_32KernelTmaWarpSpecializedPingpongEEENS5_IJNSA_ILi64EEESG_NSA_ILi128EEEEEEaNS5_IJNS4_6LayoutINS5_IJiNS5_IJSC_iEEEiEEENS5_IJlNS5_IJSB_SC_EEElEEEEENSJ_INS5_IJNS5_IJSG_iEEENS5_IJSH_iEEEiEEENS5_IJNS5_IJSH_NSA_ILi8192EEEEEENS5_IJSB_lEEElEEEEEEEEaNS5_IJlSB_lEEENS4_8TiledMMAINS4_8MMA_AtomIJNS4_4SM904GMMA6SPARSE27GMMA_64x64x64_S32S8S8_SS_TNILNS12_9SparseSelE0EEEEEENSJ_INS5_IJSB_SB_SB_EEENS5_IJNSA_ILi0EEES19_S19_EEEEENS5_IJNS4_10UnderscoreES1C_S1C_EEEEENS4_23SM90_TMA_LOAD_MULTICASTENS4_14ComposedLayoutINS4_7SwizzleILi2ELi4ELi3EEENS4_25smem_sparse_ptr_flag_bitsILi2ELi8EEENSJ_INS5_IJNS5_IJSB_NSA_ILi8EEEEEENS5_IJSC_SG_EEEEEENS5_IJNS5_IJS19_SH_EEESM_EEEEEEEvNS4_8identityENS4_13SM90_TMA_LOADENS1G_INS1H_ILi3ELi4ELi3EEENS4_18smem_ptr_flag_bitsILi8EEENSJ_INS5_IJS1L_SH_EEENS5_IJSH_SB_EEEEEEEvS1T_EENS_8epilogue10collective6detail29Sm90TmaWarpSpecializedAdapterINS24_15DefaultEpilogueIiNS5_IJSB_llEEES28_NS23_6thread17LinearCombinationIiLi1EiiLNS29_9ScaleType4KindE0ELNS_15FloatRoundStyleE2EiEENS1_15EpilogueDefaultEEEEEvvEEEEvNT_6ParamsE --------------------------
	.section	.text._ZN7cutlass13device_kernelINS_4gemm6kernel13GemmUniversalIN4cute5tupleIJiiiiEEENS1_10collective13CollectiveMmaINS1_40MainloopSm90TmaGmmaWarpSpecializedSparseILi17ENS5_IJNS4_1CILi1EEENSA_ILi2EEESB_EEENS1_32KernelTmaWarpSpecializedPingpongEEENS5_IJNSA_ILi64EEESG_NSA_ILi128EEEEEEaNS5_IJNS4_6LayoutINS5_IJiNS5_IJSC_iEEEiEEENS5_IJlNS5_IJSB_SC_EEElEEEEENSJ_INS5_IJNS5_IJSG_iEEENS5_IJSH_iEEEiEEENS5_IJNS5_IJSH_NSA_ILi8192EEEEEENS5_IJSB_lEEElEEEEEEEEaNS5_IJlSB_lEEENS4_8TiledMMAINS4_8MMA_AtomIJNS4_4SM904GMMA6SPARSE27GMMA_64x64x64_S32S8S8_SS_TNILNS12_9SparseSelE0EEEEEENSJ_INS5_IJSB_SB_SB_EEENS5_IJNSA_ILi0EEES19_S19_EEEEENS5_IJNS4_10UnderscoreES1C_S1C_EEEEENS4_23SM90_TMA_LOAD_MULTICASTENS4_14ComposedLayoutINS4_7SwizzleILi2ELi4ELi3EEENS4_25smem_sparse_ptr_flag_bitsILi2ELi8EEENSJ_INS5_IJNS5_IJSB_NSA_ILi8EEEEEENS5_IJSC_SG_EEEEEENS5_IJNS5_IJS19_SH_EEESM_EEEEEEEvNS4_8identityENS4_13SM90_TMA_LOADENS1G_INS1H_ILi3ELi4ELi3EEENS4_18smem_ptr_flag_bitsILi8EEENSJ_INS5_IJS1L_SH_EEENS5_IJSH_SB_EEEEEEEvS1T_EENS_8epilogue10collective6detail29Sm90TmaWarpSpecializedAdapterINS24_15DefaultEpilogueIiNS5_IJSB_llEEES28_NS23_6thread17LinearCombinationIiLi1EiiLNS29_9ScaleType4KindE0ELNS_15FloatRoundStyleE2EiEENS1_15EpilogueDefaultEEEEEvvEEEEvNT_6ParamsE,"ax",@progbits
	.align	128
.text._ZN7cutlass13device_kernelINS_4gemm6kernel13GemmUniversalIN4cute5tupleIJiiiiEEENS1_10collective13CollectiveMmaINS1_40MainloopSm90TmaGmmaWarpSpecializedSparseILi17ENS5_IJNS4_1CILi1EEENSA_ILi2EEESB_EEENS1_32KernelTmaWarpSpecializedPingpongEEENS5_IJNSA_ILi64EEESG_NSA_ILi128EEEEEEaNS5_IJNS4_6LayoutINS5_IJiNS5_IJSC_iEEEiEEENS5_IJlNS5_IJSB_SC_EEElEEEEENSJ_INS5_IJNS5_IJSG_iEEENS5_IJSH_iEEEiEEENS5_IJNS5_IJSH_NSA_ILi8192EEEEEENS5_IJSB_lEEElEEEEEEEEaNS5_IJlSB_lEEENS4_8TiledMMAINS4_8MMA_AtomIJNS4_4SM904GMMA6SPARSE27GMMA_64x64x64_S32S8S8_SS_TNILNS12_9SparseSelE0EEEEEENSJ_INS5_IJSB_SB_SB_EEENS5_IJNSA_ILi0EEES19_S19_EEEEENS5_IJNS4_10UnderscoreES1C_S1C_EEEEENS4_23SM90_TMA_LOAD_MULTICASTENS4_14ComposedLayoutINS4_7SwizzleILi2ELi4ELi3EEENS4_25smem_sparse_ptr_flag_bitsILi2ELi8EEENSJ_INS5_IJNS5_IJSB_NSA_ILi8EEEEEENS5_IJSC_SG_EEEEEENS5_IJNS5_IJS19_SH_EEESM_EEEEEEEvNS4_8identityENS4_13SM90_TMA_LOADENS1G_INS1H_ILi3ELi4ELi3EEENS4_18smem_ptr_flag_bitsILi8EEENSJ_INS5_IJS1L_SH_EEENS5_IJSH_SB_EEEEEEEvS1T_EENS_8epilogue10collective6detail29Sm90TmaWarpSpecializedAdapterINS24_15DefaultEpilogueIiNS5_IJSB_llEEES28_NS23_6thread17LinearCombinationIiLi1EiiLNS29_9ScaleType4KindE0ELNS_15FloatRoundStyleE2EiEENS1_15EpilogueDefaultEEEEEvvEEEEvNT_6ParamsE:
        .type           _ZN7cutlass13device_kernelINS_4gemm6kernel13GemmUniversalIN4cute5tupleIJiiiiEEENS1_10collective13CollectiveMmaINS1_40MainloopSm90TmaGmmaWarpSpecializedSparseILi17ENS5_IJNS4_1CILi1EEENSA_ILi2EEESB_EEENS1_32KernelTmaWarpSpecializedPingpongEEENS5_IJNSA_ILi64EEESG_NSA_ILi128EEEEEEaNS5_IJNS4_6LayoutINS5_IJiNS5_IJSC_iEEEiEEENS5_IJlNS5_IJSB_SC_EEElEEEEENSJ_INS5_IJNS5_IJSG_iEEENS5_IJSH_iEEEiEEENS5_IJNS5_IJSH_NSA_ILi8192EEEEEENS5_IJSB_lEEElEEEEEEEEaNS5_IJlSB_lEEENS4_8TiledMMAINS4_8MMA_AtomIJNS4_4SM904GMMA6SPARSE27GMMA_64x64x64_S32S8S8_SS_TNILNS12_9SparseSelE0EEEEEENSJ_INS5_IJSB_SB_SB_EEENS5_IJNSA_ILi0EEES19_S19_EEEEENS5_IJNS4_10UnderscoreES1C_S1C_EEEEENS4_23SM90_TMA_LOAD_MULTICASTENS4_14ComposedLayoutINS4_7SwizzleILi2ELi4ELi3EEENS4_25smem_sparse_ptr_flag_bitsILi2ELi8EEENSJ_INS5_IJNS5_IJSB_NSA_ILi8EEEEEENS5_IJSC_SG_EEEEEENS5_IJNS5_IJS19_SH_EEESM_EEEEEEEvNS4_8identityENS4_13SM90_TMA_LOADENS1G_INS1H_ILi3ELi4ELi3EEENS4_18smem_ptr_flag_bitsILi8EEENSJ_INS5_IJS1L_SH_EEENS5_IJSH_SB_EEEEEEEvS1T_EENS_8epilogue10collective6detail29Sm90TmaWarpSpecializedAdapterINS24_15DefaultEpilogueIiNS5_IJSB_llEEES28_NS23_6thread17LinearCombinationIiLi1EiiLNS29_9ScaleType4KindE0ELNS_15FloatRoundStyleE2EiEENS1_15EpilogueDefaultEEEEEvvEEEEvNT_6ParamsE,@function
        .size           _ZN7cutlass13device_kernelINS_4gemm6kernel13GemmUniversalIN4cute5tupleIJiiiiEEENS1_10collective13CollectiveMmaINS1_40MainloopSm90TmaGmmaWarpSpecializedSparseILi17ENS5_IJNS4_1CILi1EEENSA_ILi2EEESB_EEENS1_32KernelTmaWarpSpecializedPingpongEEENS5_IJNSA_ILi64EEESG_NSA_ILi128EEEEEEaNS5_IJNS4_6LayoutINS5_IJiNS5_IJSC_iEEEiEEENS5_IJlNS5_IJSB_SC_EEElEEEEENSJ_INS5_IJNS5_IJSG_iEEENS5_IJSH_iEEEiEEENS5_IJNS5_IJSH_NSA_ILi8192EEEEEENS5_IJSB_lEEElEEEEEEEEaNS5_IJlSB_lEEENS4_8TiledMMAINS4_8MMA_AtomIJNS4_4SM904GMMA6SPARSE27GMMA_64x64x64_S32S8S8_SS_TNILNS12_9SparseSelE0EEEEEENSJ_INS5_IJSB_SB_SB_EEENS5_IJNSA_ILi0EEES19_S19_EEEEENS5_IJNS4_10UnderscoreES1C_S1C_EEEEENS4_23SM90_TMA_LOAD_MULTICASTENS4_14ComposedLayoutINS4_7SwizzleILi2ELi4ELi3EEENS4_25smem_sparse_ptr_flag_bitsILi2ELi8EEENSJ_INS5_IJNS5_IJSB_NSA_ILi8EEEEEENS5_IJSC_SG_EEEEEENS5_IJNS5_IJS19_SH_EEESM_EEEEEEEvNS4_8identityENS4_13SM90_TMA_LOADENS1G_INS1H_ILi3ELi4ELi3EEENS4_18smem_ptr_flag_bitsILi8EEENSJ_INS5_IJS1L_SH_EEENS5_IJSH_SB_EEEEEEEvS1T_EENS_8epilogue10collective6detail29Sm90TmaWarpSpecializedAdapterINS24_15DefaultEpilogueIiNS5_IJSB_llEEES28_NS23_6thread17LinearCombinationIiLi1EiiLNS29_9ScaleType4KindE0ELNS_15FloatRoundStyleE2EiEENS1_15EpilogueDefaultEEEEEvvEEEEvNT_6ParamsE,(.L_x_155 - _ZN7cutlass13device_kernelINS_4gemm6kernel13GemmUniversalIN4cute5tupleIJiiiiEEENS1_10collective13CollectiveMmaINS1_40MainloopSm90TmaGmmaWarpSpecializedSparseILi17ENS5_IJNS4_1CILi1EEENSA_ILi2EEESB_EEENS1_32KernelTmaWarpSpecializedPingpongEEENS5_IJNSA_ILi64EEESG_NSA_ILi128EEEEEEaNS5_IJNS4_6LayoutINS5_IJiNS5_IJSC_iEEEiEEENS5_IJlNS5_IJSB_SC_EEElEEEEENSJ_INS5_IJNS5_IJSG_iEEENS5_IJSH_iEEEiEEENS5_IJNS5_IJSH_NSA_ILi8192EEEEEENS5_IJSB_lEEElEEEEEEEEaNS5_IJlSB_lEEENS4_8TiledMMAINS4_8MMA_AtomIJNS4_4SM904GMMA6SPARSE27GMMA_64x64x64_S32S8S8_SS_TNILNS12_9SparseSelE0EEEEEENSJ_INS5_IJSB_SB_SB_EEENS5_IJNSA_ILi0EEES19_S19_EEEEENS5_IJNS4_10UnderscoreES1C_S1C_EEEEENS4_23SM90_TMA_LOAD_MULTICASTENS4_14ComposedLayoutINS4_7SwizzleILi2ELi4ELi3EEENS4_25smem_sparse_ptr_flag_bitsILi2ELi8EEENSJ_INS5_IJNS5_IJSB_NSA_ILi8EEEEEENS5_IJSC_SG_EEEEEENS5_IJNS5_IJS19_SH_EEESM_EEEEEEEvNS4_8identityENS4_13SM90_TMA_LOADENS1G_INS1H_ILi3ELi4ELi3EEENS4_18smem_ptr_flag_bitsILi8EEENSJ_INS5_IJS1L_SH_EEENS5_IJSH_SB_EEEEEEEvS1T_EENS_8epilogue10collective6detail29Sm90TmaWarpSpecializedAdapterINS24_15DefaultEpilogueIiNS5_IJSB_llEEES28_NS23_6thread17LinearCombinationIiLi1EiiLNS29_9ScaleType4KindE0ELNS_15FloatRoundStyleE2EiEENS1_15EpilogueDefaultEEEEEvvEEEEvNT_6ParamsE)
        .other          _ZN7cutlass13device_kernelINS_4gemm6kernel13GemmUniversalIN4cute5tupleIJiiiiEEENS1_10collective13CollectiveMmaINS1_40MainloopSm90TmaGmmaWarpSpecializedSparseILi17ENS5_IJNS4_1CILi1EEENSA_ILi2EEESB_EEENS1_32KernelTmaWarpSpecializedPingpongEEENS5_IJNSA_ILi64EEESG_NSA_ILi128EEEEEEaNS5_IJNS4_6LayoutINS5_IJiNS5_IJSC_iEEEiEEENS5_IJlNS5_IJSB_SC_EEElEEEEENSJ_INS5_IJNS5_IJSG_iEEENS5_IJSH_iEEEiEEENS5_IJNS5_IJSH_NSA_ILi8192EEEEEENS5_IJSB_lEEElEEEEEEEEaNS5_IJlSB_lEEENS4_8TiledMMAINS4_8MMA_AtomIJNS4_4SM904GMMA6SPARSE27GMMA_64x64x64_S32S8S8_SS_TNILNS12_9SparseSelE0EEEEEENSJ_INS5_IJSB_SB_SB_EEENS5_IJNSA_ILi0EEES19_S19_EEEEENS5_IJNS4_10UnderscoreES1C_S1C_EEEEENS4_23SM90_TMA_LOAD_MULTICASTENS4_14ComposedLayoutINS4_7SwizzleILi2ELi4ELi3EEENS4_25smem_sparse_ptr_flag_bitsILi2ELi8EEENSJ_INS5_IJNS5_IJSB_NSA_ILi8EEEEEENS5_IJSC_SG_EEEEEENS5_IJNS5_IJS19_SH_EEESM_EEEEEEEvNS4_8identityENS4_13SM90_TMA_LOADENS1G_INS1H_ILi3ELi4ELi3EEENS4_18smem_ptr_flag_bitsILi8EEENSJ_INS5_IJS1L_SH_EEENS5_IJSH_SB_EEEEEEEvS1T_EENS_8epilogue10collective6detail29Sm90TmaWarpSpecializedAdapterINS24_15DefaultEpilogueIiNS5_IJSB_llEEES28_NS23_6thread17LinearCombinationIiLi1EiiLNS29_9ScaleType4KindE0ELNS_15FloatRoundStyleE2EiEENS1_15EpilogueDefaultEEEEEvvEEEEvNT_6ParamsE,@"STO_CUDA_ENTRY STV_DEFAULT"
_ZN7cutlass13device_kernelINS_4gemm6kernel13GemmUniversalIN4cute5tupleIJiiiiEEENS1_10collective13CollectiveMmaINS1_40MainloopSm90TmaGmmaWarpSpecializedSparseILi17ENS5_IJNS4_1CILi1EEENSA_ILi2EEESB_EEENS1_32KernelTmaWarpSpecializedPingpongEEENS5_IJNSA_ILi64EEESG_NSA_ILi128EEEEEEaNS5_IJNS4_6LayoutINS5_IJiNS5_IJSC_iEEEiEEENS5_IJlNS5_IJSB_SC_EEElEEEEENSJ_INS5_IJNS5_IJSG_iEEENS5_IJSH_iEEEiEEENS5_IJNS5_IJSH_NSA_ILi8192EEEEEENS5_IJSB_lEEElEEEEEEEEaNS5_IJlSB_lEEENS4_8TiledMMAINS4_8MMA_AtomIJNS4_4SM904GMMA6SPARSE27GMMA_64x64x64_S32S8S8_SS_TNILNS12_9SparseSelE0EEEEEENSJ_INS5_IJSB_SB_SB_EEENS5_IJNSA_ILi0EEES19_S19_EEEEENS5_IJNS4_10UnderscoreES1C_S1C_EEEEENS4_23SM90_TMA_LOAD_MULTICASTENS4_14ComposedLayoutINS4_7SwizzleILi2ELi4ELi3EEENS4_25smem_sparse_ptr_flag_bitsILi2ELi8EEENSJ_INS5_IJNS5_IJSB_NSA_ILi8EEEEEENS5_IJSC_SG_EEEEEENS5_IJNS5_IJS19_SH_EEESM_EEEEEEEvNS4_8identityENS4_13SM90_TMA_LOADENS1G_INS1H_ILi3ELi4ELi3EEENS4_18smem_ptr_flag_bitsILi8EEENSJ_INS5_IJS1L_SH_EEENS5_IJSH_SB_EEEEEEEvS1T_EENS_8epilogue10collective6detail29Sm90TmaWarpSpecializedAdapterINS24_15DefaultEpilogueIiNS5_IJSB_llEEES28_NS23_6thread17LinearCombinationIiLi1EiiLNS29_9ScaleType4KindE0ELNS_15FloatRoundStyleE2EiEENS1_15EpilogueDefaultEEEEEvvEEEEvNT_6ParamsE:
[----:B------:R-:W-:Y:S01]  /*0000*/  LDC R1, c[0x0][0x28] ;  /* 0x00000a00ff017b82 */ /* 0x000fe20000000800 */
[----:B------:R-:W0:Y:S01]  /*0010*/  S2R R10, SR_TID.X ;  /* 0x00000000000a7919 */ /* 0x000e220000002100 */
[----:B------:R-:W-:Y:S01]  /*0020*/  ELECT P0, URZ, PT ;  /* 0x00000000003f782f */ /* 0x000fe20003800000 */
[----:B------:R-:W-:Y:S01]  /*0030*/  BSSY B0, `(.L_x_0) ;  /* 0x0000012000007945 */ /* 0x000fe20003800000 */
[--C-:B0-----:R-:W-:Y:S02]  /*0040*/  SHF.R.U32.HI R0, RZ, 0x5, R10.reuse ;  /* 0x00000005ff007819 */ /* 0x101fe4000001160a */
[----:B------:R-:W-:-:S03]  /*0050*/  SHF.R.U32.HI R4, RZ, 0x7, R10 ;  /* 0x00000007ff047819 */ /* 0x000fc6000001160a */
[----:B------:R-:W0:Y:S04]  /*0060*/  SHFL.IDX PT, R2, R0, RZ, 0x1f ;  /* 0x00001fff00027589 */ /* 0x000e2800000e0000 */
[----:B------:R1:W2:Y:S01]  /*0070*/  SHFL.IDX PT, R5, R4, RZ, 0x1f ;  /* 0x00001fff04057589 */ /* 0x0002a200000e0000 */
[----:B0-----:R-:W-:-:S13]  /*0080*/  ISETP.NE.OR P0, PT, R2, RZ, !P0 ;  /* 0x000000ff0200720c */ /* 0x001fda0004705670 */
[----:B-12---:R-:W-:Y:S05]  /*0090*/  @P0 BRA `(.L_x_1) ;  /* 0x00000000002c0947 */ /* 0x006fea0003800000 */
[----:B------:R-:W-:Y:S02]  /*00a0*/  ULDC.64 UR4, c[0x0][0x198] ;  /* 0x0000660000047ab9 */ /* 0x000fe40000000a00 */
[----:B------:R-:W-:Y:S02]  /*00b0*/  UIADD3 UR6, UP0, UR4, 0xf0, URZ ;  /* 0x000000f004067890 */ /* 0x000fe4000ff1e03f */
[----:B------:R-:W-:Y:S02]  /*00c0*/  UIADD3 UR8, UP1, UR4, 0x1f0, URZ ;  /* 0x000001f004087890 */ /* 0x000fe4000ff3e03f */
[----:B------:R-:W-:Y:S02]  /*00d0*/  UIADD3 UR4, UP2, UR4, 0x2f0, URZ ;  /* 0x000002f004047890 */ /* 0x000fe4000ff5e03f */
[----:B------:R-:W-:Y:S02]  /*00e0*/  UIADD3.X UR7, URZ, UR5, URZ, UP0, !UPT ;  /* 0x000000053f077290 */ /* 0x000fe400087fe43f */
[----:B------:R-:W-:-:S02]  /*00f0*/  UIADD3.X UR9, URZ, UR5, URZ, UP1, !UPT ;  /* 0x000000053f097290 */ /* 0x000fc40008ffe43f */
[----:B------:R-:W-:-:S05]  /*0100*/  UIADD3.X UR5, URZ, UR5, URZ, UP2, !UPT ;  /* 0x000000053f057290 */ /* 0x000fca00097fe43f */
[----:B------:R0:W-:Y:S02]  /*0110*/  UTMACCTL.PF [UR6] ;  /* 0x00000000060079b9 */ /* 0x0001e40008040000 */
[----:B------:R0:W-:Y:S02]  /*0120*/  UTMACCTL.PF [UR8] ;  /* 0x00000000080079b9 */ /* 0x0001e40008040000 */
[----:B------:R0:W-:Y:S02]  /*0130*/  UTMACCTL.PF [UR4] ;  /* 0x00000000040079b9 */ /* 0x0001e40008040000 */
[----:B0-----:R-:W-:Y:S01]  /*0140*/  NOP ;  /* 0x0000000000007918 */ /* 0x001fe20000000000 */
.L_x_1:
[----:B------:R-:W-:Y:S05]  /*0150*/  BSYNC B0 ;  /* 0x0000000000007941 */ /* 0x000fea0003800000 */
.L_x_0:
[----:B------:R-:W0:Y:S01]  /*0160*/  SHFL.IDX PT, R6, R0, RZ, 0x1f ;  /* 0x00001fff00067589 */ /* 0x000e2200000e0000 */
[----:B------:R-:W-:Y:S02]  /*0170*/  SHF.R.S32.HI R3, RZ, 0x1f, R10 ;  /* 0x0000001fff037819 */ /* 0x000fe4000001140a */
[----:B0-----:R-:W-:-:S13]  /*0180*/  ISETP.NE.AND P0, PT, R6, RZ, PT ;  /* 0x000000ff0600720c */ /* 0x001fda0003f05270 */
[----:B------:R-:W-:Y:S05]  /*0190*/  @P0 BRA `(.L_x_2) ;  /* 0x0000000000cc0947 */ /* 0x000fea0003800000 */
[----:B------:R-:W-:Y:S01]  /*01a0*/  ELECT P0, URZ, PT ;  /* 0x00000000003f782f */ /* 0x000fe20003800000 */
[----:B------:R-:W-:-:S12]  /*01b0*/  BSSY B0, `(.L_x_2) ;  /* 0x0000031000007945 */ /* 0x000fd80003800000 */
[----:B------:R-:W-:Y:S05]  /*01c0*/  @!P0 BRA `(.L_x_3) ;  /* 0x0000000000bc8947 */ /* 0x000fea0003800000 */
[----:B------:R-:W0:Y:S01]  /*01d0*/  S2UR UR8, SR_CgaCtaId ;  /* 0x00000000000879c3 */ /* 0x000e220000008800 */
[----:B------:R-:W-:Y:S01]  /*01e0*/  UMOV UR4, 0x400 ;  /* 0x0000040000047882 */ /* 0x000fe20000000000 */
[----:B------:R-:W-:Y:S01]  /*01f0*/  UMOV UR5, 0x1 ;  /* 0x0000000100057882 */ /* 0x000fe20000000000 */
[----:B------:R-:W-:Y:S02]  /*0200*/  UMOV UR6, 0x2 ;  /* 0x0000000200067882 */ /* 0x000fe40000000000 */
[----:B------:R-:W-:-:S04]  /*0210*/  UIADD3 UR6, -UR6, 0x100000, URZ ;  /* 0x0010000006067890 */ /* 0x000fc8000fffe13f */
[----:B------:R-:W-:Y:S02]  /*0220*/  USHF.L.U32 UR7, UR6, 0xb, URZ ;  /* 0x0000000b06077899 */ /* 0x000fe4000800063f */
[----:B------:R-:W-:Y:S02]  /*0230*/  USHF.L.U32 UR6, UR6, 0x1, URZ ;  /* 0x0000000106067899 */ /* 0x000fe4000800063f */
[----:B0-----:R-:W-:Y:S02]  /*0240*/  ULEA UR8, UR8, UR4, 0x18 ;  /* 0x0000000408087291 */ /* 0x001fe4000f8ec03f */
[----:B------:R-:W-:-:S04]  /*0250*/  UIADD3 UR4, -UR5, 0x100000, URZ ;  /* 0x0010000005047890 */ /* 0x000fc8000fffe13f */
[----:B------:R-:W-:Y:S02]  /*0260*/  USHF.L.U32 UR5, UR4, 0xb, URZ ;  /* 0x0000000b04057899 */ /* 0x000fe4000800063f */
[----:B------:R-:W-:Y:S01]  /*0270*/  USHF.L.U32 UR4, UR4, 0x1, URZ ;  /* 0x0000000104047899 */ /* 0x000fe2000800063f */
[----:B------:R-:W0:Y:S11]  /*0280*/  FENCE.VIEW.ASYNC.S ;  /* 0x00000000000073c6 */ /* 0x000e360000000000 */
[----:B0-----:R0:W1:Y:S01]  /*0290*/  SYNCS.EXCH.64 URZ, [UR8], UR4 ;  /* 0x00000004083f75b2 */ /* 0x0010620008000100 */
[----:B------:R0:W2:Y:S01]  /*02a0*/  SYNCS.EXCH.64 URZ, [UR8+0x88], UR6 ;  /* 0x00008806083f75b2 */ /* 0x0000a20008000100 */
[----:B------:R0:W3:Y:S01]  /*02b0*/  SYNCS.EXCH.64 URZ, [UR8+0x8], UR4 ;  /* 0x00000804083f75b2 */ /* 0x0000e20008000100 */
[----:B------:R0:W4:Y:S01]  /*02c0*/  SYNCS.EXCH.64 URZ, [UR8+0x90], UR6 ;  /* 0x00009006083f75b2 */ /* 0x0001220008000100 */
[----:B------:R0:W0:Y:S01]  /*02d0*/  SYNCS.EXCH.64 URZ, [UR8+0x10], UR4 ;  /* 0x00001004083f75b2 */ /* 0x0000220008000100 */
        /* <DEDUP_REMOVED lines=29> */
[----:B-1234-:R-:W-:Y:S01]  /*04b0*/  NOP ;  /* 0x0000000000007918 */ /* 0x01efe20000000000 */
.L_x_3:
[----:B0-----:R-:W-:Y:S05]  /*04c0*/  BSYNC B0 ;  /* 0x0000000000007941 */ /* 0x001fea0003800000 */
.L_x_2:
[----:B------:R-:W0:Y:S01]  /*04d0*/  SHFL.IDX PT, R12, R0, RZ, 0x1f ;  /* 0x00001fff000c7589 */ /* 0x000e2200000e0000 */
[----:B------:R-:W-:Y:S01]  /*04e0*/  LEA.HI R3, R3, R10, RZ, 0x7 ;  /* 0x0000000a03037211 */ /* 0x000fe200078f38ff */
[----:B------:R-:W1:Y:S01]  /*04f0*/  S2UR UR13, SR_CTAID.X ;  /* 0x00000000000d79c3 */ /* 0x000e620000002500 */
[----:B------:R-:W-:Y:S01]  /*0500*/  ELECT P0, URZ, PT ;  /* 0x00000000003f782f */ /* 0x000fe20003800000 */
[----:B------:R-:W2:Y:S01]  /*0510*/  SHFL.IDX PT, R9, R0, RZ, 0x1f ;  /* 0x00001fff00097589 */ /* 0x000ea200000e0000 */
[----:B------:R-:W-:Y:S02]  /*0520*/  LOP3.LUT R3, R3, 0xffffff80, RZ, 0xc0, !PT ;  /* 0xffffff8003037812 */ /* 0x000fe400078ec0ff */
[----:B------:R-:W-:Y:S01]  /*0530*/  ELECT P1, URZ, PT ;  /* 0x00000000003f782f */ /* 0x000fe20003820000 */
[----:B------:R-:W-:Y:S01]  /*0540*/  NOP ;  /* 0x0000000000007918 */ /* 0x000fe20000000000 */
[----:B------:R-:W3:Y:S01]  /*0550*/  S2R R16, SR_CTAID.Y ;  /* 0x0000000000107919 */ /* 0x000ee20000002600 */
[----:B------:R-:W-:Y:S01]  /*0560*/  ULDC UR4, c[0x0][0x150] ;  /* 0x0000540000047ab9 */ /* 0x000fe20000000800 */
[----:B------:R-:W-:Y:S01]  /*0570*/  IMAD.IADD R11, R10, 0x1, -R3 ;  /* 0x000000010a0b7824 */ /* 0x000fe200078e0a03 */
[----:B------:R-:W4:Y:S01]  /*0580*/  LDC R25, c[0x0][0x148] ;  /* 0x00005200ff197b82 */ /* 0x000f220000000800 */
[----:B------:R3:W5:Y:S01]  /*0590*/  SHFL.IDX PT, R13, R4, RZ, 0x1f ;  /* 0x00001fff040d7589 */ /* 0x00076200000e0000 */
[----:B------:R-:W-:Y:S01]  /*05a0*/  UMOV UR11, 0x80 ;  /* 0x00000080000b7882 */ /* 0x000fe20000000000 */
[----:B------:R-:W-:Y:S01]  /*05b0*/  NOP ;  /* 0x0000000000007918 */ /* 0x000fe20000000000 */
[----:B------:R-:W-:Y:S01]  /*05c0*/  SHF.R.S32.HI R24, RZ, 0x1f, R11 ;  /* 0x0000001fff187819 */ /* 0x000fe2000001140b */
[C---:B------:R-:W-:Y:S01]  /*05d0*/  VIADD R40, R5.reuse, 0xffffffff ;  /* 0xffffffff05287836 */ /* 0x040fe20000000000 */
[----:B------:R-:W-:-:S02]  /*05e0*/  ISETP.NE.AND P2, PT, R5, RZ, PT ;  /* 0x000000ff0500720c */ /* 0x000fc40003f45270 */
[----:B------:R-:W-:Y:S02]  /*05f0*/  LEA.HI R3, R24, R11, RZ, 0x3 ;  /* 0x0000000b18037211 */ /* 0x000fe400078f18ff */
[----:B------:R-:W-:Y:S02]  /*0600*/  ISETP.GE.U32.AND P5, PT, R40, 0x2, PT ;  /* 0x000000022800780c */ /* 0x000fe40003fa6070 */
[--C-:B------:R-:W-:Y:S02]  /*0610*/  SHF.R.S32.HI R7, RZ, 0x3, R3.reuse ;  /* 0x00000003ff077819 */ /* 0x100fe40000011403 */
[----:B0-----:R-:W-:Y:S02]  /*0620*/  ISETP.NE.OR P0, PT, R12, RZ, !P0 ;  /* 0x000000ff0c00720c */ /* 0x001fe40004705670 */
[----:B------:R-:W-:Y:S01]  /*0630*/  SHF.R.S32.HI R8, RZ, 0x1f, R3 ;  /* 0x0000001fff087819 */ /* 0x000fe20000011403 */
[----:B------:R-:W0:Y:S01]  /*0640*/  LDC R12, c[0x0][0x140] ;  /* 0x00005000ff0c7b82 */ /* 0x000e220000000800 */
[----:B--2---:R-:W-:-:S02]  /*0650*/  ISETP.NE.OR P1, PT, R9, RZ, !P1 ;  /* 0x000000ff0900720c */ /* 0x004fc40004f25670 */
[----:B------:R-:W-:Y:S02]  /*0660*/  LEA.HI R8, R8, R7, RZ, 0x2 ;  /* 0x0000000708087211 */ /* 0x000fe400078f10ff */
[----:B-1----:R-:W-:Y:S02]  /*0670*/  I2FP.F32.U32 R0, UR13 ;  /* 0x0000000d00007c45 */ /* 0x002fe40008201000 */
[----:B------:R-:W-:Y:S01]  /*0680*/  LOP3.LUT R8, R8, 0xfffffffc, RZ, 0xc0, !PT ;  /* 0xfffffffc08087812 */ /* 0x000fe200078ec0ff */
[----:B------:R-:W1:Y:S01]  /*0690*/  LDC R9, c[0x0][0x144] ;  /* 0x00005100ff097b82 */ /* 0x000e620000000800 */
[----:B------:R-:W-:Y:S01]  /*06a0*/  SHF.R.S32.HI R3, RZ, 0x1f, R2 ;  /* 0x0000001fff037819 */ /* 0x000fe20000011402 */
[----:B------:R-:W-:Y:S01]  /*06b0*/  VOTEU.ALL UP0, P0 ;  /* 0x00000000003f7886 */ /* 0x000fe20000000000 */
[----:B------:R-:W-:Y:S01]  /*06c0*/  FMUL R0, R0, UR4 ;  /* 0x0000000400007c20 */ /* 0x000fe20008400000 */
[----:B---3--:R-:W-:Y:S01]  /*06d0*/  I2FP.F32.U32 R4, R16 ;  /* 0x0000001000047245 */ /* 0x008fe20000201000 */
[----:B------:R-:W-:Y:S01]  /*06e0*/  ULDC UR4, c[0x0][0x154] ;  /* 0x0000550000047ab9 */ /* 0x000fe20000000800 */
[----:B------:R-:W-:Y:S01]  /*06f0*/  VOTEU.ALL UP1, P1 ;  /* 0x00000000003f7886 */ /* 0x000fe20000820000 */
[----:B------:R-:W-:Y:S01]  /*0700*/  IMAD.IADD R8, R7, 0x1, -R8 ;  /* 0x0000000107087824 */ /* 0x000fe200078e0a08 */
[----:B------:R-:W2:Y:S01]  /*0710*/  @!UP0 S2UR UR7, SR_CgaCtaId ;  /* 0x00000000000789c3 */ /* 0x000ea20000008800 */
[----:B------:R-:W-:Y:S01]  /*0720*/  SHF.R.S32.HI R7, RZ, 0x1f, R6 ;  /* 0x0000001fff077819 */ /* 0x000fe20000011406 */
[----:B------:R-:W-:Y:S01]  /*0730*/  FMUL R4, R4, UR4 ;  /* 0x0000000404047c20 */ /* 0x000fe20008400000 */
[----:B------:R-:W-:Y:S01]  /*0740*/  LEA.HI R3, R3, R2, RZ, 0x2 ;  /* 0x0000000203037211 */ /* 0x000fe200078f10ff */
[----:B------:R-:W3:Y:S01]  /*0750*/  F2I.U32.TRUNC.NTZ R0, R0 ;  /* 0x0000000000007305 */ /* 0x000ee2000020f000 */
[----:B------:R-:W-:Y:S01]  /*0760*/  LEA.HI R7, R7, R6, RZ, 0x2 ;  /* 0x0000000607077211 */ /* 0x000fe200078f10ff */
[----:B------:R-:W-:Y:S01]  /*0770*/  UMOV UR4, 0x20 ;  /* 0x0000002000047882 */ /* 0x000fe20000000000 */
[----:B------:R-:W-:Y:S01]  /*0780*/  LOP3.LUT R3, R3, 0xfffffffc, RZ, 0xc0, !PT ;  /* 0xfffffffc03037812 */ /* 0x000fe200078ec0ff */
[----:B------:R-:W5:Y:S01]  /*0790*/  @!UP1 S2UR UR10, SR_CgaCtaId ;  /* 0x00000000000a99c3 */ /* 0x000f620000008800 */
[----:B------:R-:W-:Y:S01]  /*07a0*/  LOP3.LUT R7, R7, 0x3ffffffc, RZ, 0xc0, !PT ;  /* 0x3ffffffc07077812 */ /* 0x000fe200078ec0ff */
[----:B------:R-:W-:Y:S01]  /*07b0*/  @!UP0 UMOV UR6, 0x400 ;  /* 0x0000040000068882 */ /* 0x000fe20000000000 */
[----:B------:R-:W-:-:S04]  /*07c0*/  @!UP0 UIADD3 UR4, -UR4, 0x100000, URZ ;  /* 0x0010000004048890 */ /* 0x000fc8000fffe13f */
[----:B------:R-:W-:Y:S02]  /*07d0*/  @!UP0 USHF.L.U32 UR5, UR4, 0xb, URZ ;  /* 0x0000000b04058899 */ /* 0x000fe4000800063f */
[----:B------:R-:W-:Y:S01]  /*07e0*/  @!UP0 USHF.L.U32 UR4, UR4, 0x1, URZ ;  /* 0x0000000104048899 */ /* 0x000fe2000800063f */
[----:B------:R-:W4:Y:S01]  /*07f0*/  F2I.U32.TRUNC.NTZ R4, R4 ;  /* 0x0000000400047305 */ /* 0x000f22000020f000 */
[----:B------:R-:W-:Y:S01]  /*0800*/  IMAD.IADD R22, R2, 0x1, -R3 ;  /* 0x0000000102167824 */ /* 0x000fe200078e0a03 */
[----:B------:R-:W-:Y:S01]  /*0810*/  @!UP1 UMOV UR9, 0x400 ;  /* 0x0000040000099882 */ /* 0x000fe20000000000 */
[----:B------:R-:W-:Y:S01]  /*0820*/  IMAD.IADD R7, R6, 0x1, -R7 ;  /* 0x0000000106077824 */ /* 0x000fe200078e0a07 */
[----:B0-----:R-:W-:Y:S01]  /*0830*/  ISETP.EQ.U32.AND P3, PT, R12, 0x1, PT ;  /* 0x000000010c00780c */ /* 0x001fe20003f62070 */
[----:B------:R-:W-:Y:S01]  /*0840*/  VOTEU.ALL UP2, P1 ;  /* 0x00000000003f7886 */ /* 0x000fe20000840000 */
[----:B------:R-:W-:Y:S01]  /*0850*/  VOTEU.ALL UP3, P1 ;  /* 0x00000000003f7886 */ /* 0x000fe20000860000 */
[----:B------:R-:W-:Y:S01]  /*0860*/  IMAD R7, R7, 0x4, R8 ;  /* 0x0000000407077824 */ /* 0x000fe200078e0208 */
[----:B------:R-:W-:Y:S01]  /*0870*/  VOTEU.ALL UP4, P1 ;  /* 0x00000000003f7886 */ /* 0x000fe20000880000 */
[----:B------:R-:W-:Y:S01]  /*0880*/  VOTEU.ALL UP5, P1 ;  /* 0x00000000003f7886 */ /* 0x000fe200008a0000 */
[----:B------:R-:W-:Y:S01]  /*0890*/  ISETP.NE.AND P1, PT, R22, 0x3, PT ;  /* 0x000000031600780c */ /* 0x000fe20003f25270 */
[----:B------:R-:W-:Y:S01]  /*08a0*/  IMAD.SHL.U32 R12, R7, 0x4, RZ ;  /* 0x00000004070c7824 */ /* 0x000fe200078e00ff */
[----:B--2---:R-:W-:Y:S01]  /*08b0*/  @!UP0 ULEA UR8, UR7, UR6, 0x18 ;  /* 0x0000000607088291 */ /* 0x004fe2000f8ec03f */
[----:B---3--:R-:W-:Y:S01]  /*08c0*/  IMAD.MOV R0, RZ, RZ, -R0 ;  /* 0x000000ffff007224 */ /* 0x008fe200078e0a00 */
[----:B------:R-:W-:-:S04]  /*08d0*/  @!UP1 UIADD3 UR6, -UR11, 0x100000, URZ ;  /* 0x001000000b069890 */ /* 0x000fc8000fffe13f */
[----:B------:R-:W-:Y:S02]  /*08e0*/  @!UP1 USHF.L.U32 UR7, UR6, 0xb, URZ ;  /* 0x0000000b06079899 */ /* 0x000fe4000800063f */
[----:B------:R-:W-:Y:S01]  /*08f0*/  @!UP1 USHF.L.U32 UR6, UR6, 0x1, URZ ;  /* 0x0000000106069899 */ /* 0x000fe2000800063f */
[----:B----4-:R-:W-:Y:S01]  /*0900*/  IMAD.MOV R26, RZ, RZ, -R4 ;  /* 0x000000ffff1a7224 */ /* 0x010fe200078e0a04 */
[----:B------:R-:W-:Y:S01]  /*0910*/  VOTEU.ALL UP0, P0 ;  /* 0x00000000003f7886 */ /* 0x000fe20000000000 */
[----:B------:R-:W-:Y:S01]  /*0920*/  LOP3.LUT R12, R7, 0xc, R12, 0x78, !PT ;  /* 0x0000000c070c7812 */ /* 0x000fe200078e780c */
[----:B-1----:R-:W-:Y:S01]  /*0930*/  IMAD R23, R9, R0, UR13 ;  /* 0x0000000d09177e24 */ /* 0x002fe2000f8e0200 */
[----:B------:R-:W-:Y:S01]  /*0940*/  ISETP.EQ.OR P1, PT, R22, RZ, !P1 ;  /* 0x000000ff1600720c */ /* 0x000fe20004f22670 */
[----:B-----5:R-:W-:Y:S01]  /*0950*/  @!UP1 ULEA UR9, UR10, UR9, 0x18 ;  /* 0x000000090a099291 */ /* 0x020fe2000f8ec03f */
[----:B------:R-:W-:Y:S01]  /*0960*/  IMAD R3, R25, R26, R16 ;  /* 0x0000001a19037224 */ /* 0x000fe200078e0210 */
[----:B------:R-:W-:Y:S01]  /*0970*/  VOTEU.ALL UP1, P0 ;  /* 0x00000000003f7886 */ /* 0x000fe20000020000 */
[----:B------:R-:W-:Y:S01]  /*0980*/  LOP3.LUT P0, RZ, R11, 0x7, RZ, 0xc0, !PT ;  /* 0x000000070bff7812 */ /* 0x000fe2000780c0ff */
[----:B------:R-:W0:Y:S02]  /*0990*/  FENCE.VIEW.ASYNC.S ;  /* 0x00000000000073c6 */ /* 0x000e240000000000 */
[----:B0-----:R0:W1:Y:S01]  /*09a0*/  @!UP0 SYNCS.EXCH.64 URZ, [UR8+0x140], UR4 ;  /* 0x00014004083f85b2 */ /* 0x0010620008000100 */
[----:B------:R-:W-:-:S02]  /*09b0*/  ISETP.EQ.AND P1, PT, R5, RZ, P1 ;  /* 0x000000ff0500720c */ /* 0x000fc40000f22270 */
[----:B------:R-:W-:Y:S02]  /*09c0*/  ISETP.NE.AND P4, PT, R3, R12, PT ;  /* 0x0000000c0300720c */ /* 0x000fe40003f85270 */
[----:B------:R-:W-:Y:S02]  /*09d0*/  ISETP.LT.U32.AND P0, PT, R12, 0x2, !P0 ;  /* 0x000000020c00780c */ /* 0x000fe40004701070 */
[----:B------:R-:W-:Y:S02]  /*09e0*/  ISETP.EQ.OR P4, PT, R23, RZ, !P4 ;  /* 0x000000ff1700720c */ /* 0x000fe40006782670 */
[----:B------:R-:W-:Y:S02]  /*09f0*/  SEL R7, RZ, 0x1, !P1 ;  /* 0x00000001ff077807 */ /* 0x000fe40004800000 */
[----:B------:R-:W-:Y:S02]  /*0a00*/  R2UR UR12, R13 ;  /* 0x000000000d0c72ca */ /* 0x000fe400000e0000 */
[----:B------:R-:W-:-:S02]  /*0a10*/  PLOP3.LUT P0, PT, P0, P4, PT, 0x80, 0x0 ;  /* 0x000000000000781c */ /* 0x000fc40000709070 */
[----:B------:R-:W-:Y:S01]  /*0a20*/  SEL R7, R7, 0x2, P5 ;  /* 0x0000000207077807 */ /* 0x000fe20002800000 */
[----:B------:R0:W2:Y:S01]  /*0a30*/  @!UP1 SYNCS.EXCH.64 URZ, [UR8+0x148], UR4 ;  /* 0x00014804083f95b2 */ /* 0x0000a20008000100 */
[----:B------:R-:W-:Y:S01]  /*0a40*/  NOP ;  /* 0x0000000000007918 */ /* 0x000fe20000000000 */
[----:B------:R0:W3:Y:S01]  /*0a50*/  @!UP2 SYNCS.EXCH.64 URZ, [UR9+0x120], UR6 ;  /* 0x00012006093fa5b2 */ /* 0x0000e20008000100 */
[----:B------:R0:W4:Y:S01]  /*0a60*/  @!UP3 SYNCS.EXCH.64 URZ, [UR9+0x128], UR6 ;  /* 0x00012806093fb5b2 */ /* 0x0001220008000100 */
[----:B------:R0:W0:Y:S01]  /*0a70*/  @!UP4 SYNCS.EXCH.64 URZ, [UR9+0x130], UR6 ;  /* 0x00013006093fc5b2 */ /* 0x0000220008000100 */
[----:B------:R0:W0:Y:S01]  /*0a80*/  @!UP5 SYNCS.EXCH.64 URZ, [UR9+0x138], UR6 ;  /* 0x00013806093fd5b2 */ /* 0x0000220008000100 */
[----:B------:R-:W-:Y:S01]  /*0a90*/  NOP ;  /* 0x0000000000007918 */ /* 0x000fe20000000000 */
[----:B------:R-:W-:Y:S05]  /*0aa0*/  @!P3 BRA `(.L_x_4) ;  /* 0x000000000008b947 */ /* 0x000fea0003800000 */
[----:B01234-:R-:W-:Y:S01]  /*0ab0*/  UCGABAR_ARV ;  /* 0x00000000000079c7 */ /* 0x01ffe20008000000 */
[----:B------:R-:W-:Y:S05]  /*0ac0*/  BRA `(.L_x_5) ;  /* 0x0000000000047947 */ /* 0x000fea0003800000 */
.L_x_4:
[----:B01234-:R-:W-:Y:S01]  /*0ad0*/  NOP ;  /* 0x0000000000007918 */ /* 0x01ffe20000000000 */
.L_x_5:
[----:B------:R-:W-:Y:S01]  /*0ae0*/  ULDC.64 UR4, c[0x0][0x698] ;  /* 0x0001a60000047ab9 */ /* 0x000fe20000000a00 */
[----:B------:R-:W-:Y:S01]  /*0af0*/  ULDC.64 UR16, c[0x0][0x208] ;  /* 0x0000820000107ab9 */ /* 0x000fe20000000a00 */
[----:B------:R-:W-:-:S04]  /*0b00*/  ISETP.NE.U32.AND P1, PT, RZ, UR4, PT ;  /* 0x00000004ff007c0c */ /* 0x000fc8000bf25070 */
[----:B------:R-:W-:-:S13]  /*0b10*/  ISETP.NE.AND.EX P1, PT, RZ, UR5, PT, P1 ;  /* 0x00000005ff007c0c */ /* 0x000fda000bf25310 */
[----:B------:R-:W-:Y:S05]  /*0b20*/  @!P1 BRA `(.L_x_6) ;  /* 0x00000000001c9947 */ /* 0x000fea0003800000 */
[----:B------:R-:W0:Y:S02]  /*0b30*/  LDC.64 R2, c[0x0][0x698] ;  /* 0x0001a600ff027b82 */ /* 0x000e240000000a00 */
[----:B0-----:R-:W2:Y:S02]  /*0b40*/  LDG.E.64 R2, desc[UR16][R2.64] ;  /* 0x0000001002027981 */ /* 0x001ea4000c1e1b00 */
[----:B--2---:R-:W-:-:S04]  /*0b50*/  ISETP.NE.U32.AND P1, PT, R2, RZ, PT ;  /* 0x000000ff0200720c */ /* 0x004fc80003f25070 */
[----:B------:R-:W-:-:S13]  /*0b60*/  ISETP.NE.AND.EX P1, PT, R3, RZ, PT, P1 ;  /* 0x000000ff0300720c */ /* 0x000fda0003f25310 */
[----:B------:R-:W-:Y:S05]  /*0b70*/  @!P1 BRA `(.L_x_6) ;  /* 0x0000000000089947 */ /* 0x000fea0003800000 */
[----:B------:R0:W5:Y:S01]  /*0b80*/  LD.E R13, desc[UR16][R2.64] ;  /* 0x00000010020d7980 */ /* 0x000162000c101900 */
[----:B------:R-:W-:Y:S05]  /*0b90*/  BRA `(.L_x_7) ;  /* 0x0000000000207947 */ /* 0x000fea0003800000 */
.L_x_6:
[----:B------:R-:W-:Y:S02]  /*0ba0*/  ULDC.64 UR4, c[0x0][0x688] ;  /* 0x0001a20000047ab9 */ /* 0x000fe40000000a00 */
[----:B------:R-:W-:-:S04]  /*0bb0*/  ISETP.NE.U32.AND P1, PT, RZ, UR4, PT ;  /* 0x00000004ff007c0c */ /* 0x000fc8000bf25070 */
[----:B------:R-:W-:-:S13]  /*0bc0*/  ISETP.NE.AND.EX P1, PT, RZ, UR5, PT, P1 ;  /* 0x00000005ff007c0c */ /* 0x000fda000bf25310 */
[----:B------:R-:W-:Y:S05]  /*0bd0*/  @!P1 BRA `(.L_x_8) ;  /* 0x00000000000c9947 */ /* 0x000fea0003800000 */
[----:B------:R-:W0:Y:S02]  /*0be0*/  LDC.64 R2, c[0x0][0x688] ;  /* 0x0001a200ff027b82 */ /* 0x000e240000000a00 */
[----:B0-----:R1:W5:Y:S01]  /*0bf0*/  LDG.E R13, desc[UR16][R2.64] ;  /* 0x00000010020d7981 */ /* 0x001362000c1e1900 */
[----:B------:R-:W-:Y:S05]  /*0c00*/  BRA `(.L_x_7) ;  /* 0x0000000000047947 */ /* 0x000fea0003800000 */
.L_x_8:
[----:B------:R-:W2:Y:S02]  /*0c10*/  LDC R13, c[0x0][0x680] ;  /* 0x0001a000ff0d7b82 */ /* 0x000ea40000000800 */
.L_x_7:
[----:B------:R-:W-:Y:S02]  /*0c20*/  ULDC.64 UR4, c[0x0][0x6a0] ;  /* 0x0001a80000047ab9 */ /* 0x000fe40000000a00 */
[----:B------:R-:W-:-:S04]  /*0c30*/  ISETP.NE.U32.AND P1, PT, RZ, UR4, PT ;  /* 0x00000004ff007c0c */ /* 0x000fc8000bf25070 */
[----:B------:R-:W-:-:S13]  /*0c40*/  ISETP.NE.AND.EX P1, PT, RZ, UR5, PT, P1 ;  /* 0x00000005ff007c0c */ /* 0x000fda000bf25310 */
[----:B------:R-:W-:Y:S05]  /*0c50*/  @!P1 BRA `(.L_x_9) ;  /* 0x00000000001c9947 */ /* 0x000fea0003800000 */
[----:B01----:R-:W0:Y:S02]  /*0c60*/  LDC.64 R2, c[0x0][0x6a0] ;  /* 0x0001a800ff027b82 */ /* 0x003e240000000a00 */
[----:B0-----:R-:W3:Y:S02]  /*0c70*/  LDG.E.64 R2, desc[UR16][R2.64] ;  /* 0x0000001002027981 */ /* 0x001ee4000c1e1b00 */
[----:B---3--:R-:W-:-:S04]  /*0c80*/  ISETP.NE.U32.AND P1, PT, R2, RZ, PT ;  /* 0x000000ff0200720c */ /* 0x008fc80003f25070 */
[----:B------:R-:W-:-:S13]  /*0c90*/  ISETP.NE.AND.EX P1, PT, R3, RZ, PT, P1 ;  /* 0x000000ff0300720c */ /* 0x000fda0003f25310 */
[----:B------:R-:W-:Y:S05]  /*0ca0*/  @!P1 BRA `(.L_x_9) ;  /* 0x0000000000089947 */ /* 0x000fea0003800000 */
[----:B------:R0:W5:Y:S01]  /*0cb0*/  LD.E R14, desc[UR16][R2.64] ;  /* 0x00000010020e7980 */ /* 0x000162000c101900 */
[----:B------:R-:W-:Y:S05]  /*0cc0*/  BRA `(.L_x_10) ;  /* 0x0000000000207947 */ /* 0x000fea0003800000 */
.L_x_9:
[----:B------:R-:W-:Y:S02]  /*0cd0*/  ULDC.64 UR4, c[0x0][0x690] ;  /* 0x0001a40000047ab9 */ /* 0x000fe40000000a00 */
[----:B------:R-:W-:-:S04]  /*0ce0*/  ISETP.NE.U32.AND P1, PT, RZ, UR4, PT ;  /* 0x00000004ff007c0c */ /* 0x000fc8000bf25070 */
[----:B------:R-:W-:-:S13]  /*0cf0*/  ISETP.NE.AND.EX P1, PT, RZ, UR5, PT, P1 ;  /* 0x00000005ff007c0c */ /* 0x000fda000bf25310 */
[----:B------:R-:W-:Y:S05]  /*0d00*/  @!P1 BRA `(.L_x_11) ;  /* 0x00000000000c9947 */ /* 0x000fea0003800000 */
[----:B------:R-:W3:Y:S02]  /*0d10*/  LDC.64 R14, c[0x0][0x690] ;  /* 0x0001a400ff0e7b82 */ /* 0x000ee40000000a00 */
[----:B---3--:R3:W5:Y:S01]  /*0d20*/  LDG.E R14, desc[UR16][R14.64] ;  /* 0x000000100e0e7981 */ /* 0x008762000c1e1900 */
[----:B------:R-:W-:Y:S05]  /*0d30*/  BRA `(.L_x_10) ;  /* 0x0000000000047947 */ /* 0x000fea0003800000 */
.L_x_11:
[----:B------:R-:W4:Y:S02]  /*0d40*/  LDC R14, c[0x0][0x684] ;  /* 0x0001a100ff0e7b82 */ /* 0x000f240000000800 */
.L_x_10:
[----:B------:R-:W1:Y:S01]  /*0d50*/  LDC R0, c[0x0][0x75c] ;  /* 0x0001d700ff007b82 */ /* 0x000e620000000800 */
[----:B------:R-:W-:Y:S01]  /*0d60*/  ULDC UR8, c[0x0][0x604] ;  /* 0x0001810000087ab9 */ /* 0x000fe20000000800 */
[----:B------:R-:W-:Y:S01]  /*0d70*/  ISETP.NE.AND P1, PT, R5, 0x2, PT ;  /* 0x000000020500780c */ /* 0x000fe20003f25270 */
[----:B------:R-:W-:Y:S01]  /*0d80*/  UIADD3 UR8, UR8, 0x3f, URZ ;  /* 0x0000003f08087890 */ /* 0x000fe2000fffe03f */
[----:B------:R-:W-:Y:S01]  /*0d90*/  IMAD.U32 R4, RZ, RZ, UR13 ;  /* 0x0000000dff047e24 */ /* 0x000fe2000f8e00ff */
[----:B------:R-:W-:Y:S01]  /*0da0*/  UMOV UR5, URZ ;  /* 0x0000003f00057c82 */ /* 0x000fe20008000000 */
[----:B------:R-:W-:Y:S01]  /*0db0*/  UMOV UR4, URZ ;  /* 0x0000003f00047c82 */ /* 0x000fe20008000000 */
[----:B------:R-:W-:Y:S01]  /*0dc0*/  USHF.R.S32.HI UR9, URZ, 0x1f, UR8 ;  /* 0x0000001f3f097899 */ /* 0x000fe20008011408 */
[----:B------:R-:W-:-:S03]  /*0dd0*/  ULDC.64 UR10, c[0x0][0x750] ;  /* 0x0001d400000a7ab9 */ /* 0x000fc60000000a00 */
[----:B------:R-:W-:Y:S01]  /*0de0*/  ULEA.HI UR9, UR9, UR8, URZ, 0x6 ;  /* 0x0000000809097291 */ /* 0x000fe2000f8f303f */
[----:B-1----:R-:W-:-:S13]  /*0df0*/  ISETP.NE.AND P4, PT, R0, 0x1, PT ;  /* 0x000000010000780c */ /* 0x002fda0003f85270 */
[----:B0-----:R-:W0:Y:S01]  /*0e00*/  @P4 LDC R3, c[0x0][0x10] ;  /* 0x00000400ff034b82 */ /* 0x001e220000000800 */
[----:B------:R-:W-:Y:S02]  /*0e10*/  @P4 IMAD.MOV.U32 R17, RZ, RZ, RZ ;  /* 0x000000ffff114224 */ /* 0x000fe400078e00ff */
[----:B------:R-:W-:-:S05]  /*0e20*/  @P4 IMAD.MOV.U32 R5, RZ, RZ, RZ ;  /* 0x000000ffff054224 */ /* 0x000fca00078e00ff */
[----:B------:R-:W1:Y:S01]  /*0e30*/  @!P4 LDC R9, c[0x0][0xc] ;  /* 0x00000300ff09cb82 */ /* 0x000e620000000800 */
[----:B------:R-:W-:Y:S01]  /*0e40*/  ULDC UR6, c[0x0][0xc] ;  /* 0x0000030000067ab9 */ /* 0x000fe20000000800 */
[----:B------:R-:W-:Y:S02]  /*0e50*/  ULDC UR7, c[0x0][0x10] ;  /* 0x0000040000077ab9 */ /* 0x000fe40000000800 */
[----:B------:R-:W-:-:S04]  /*0e60*/  UIMAD.WIDE.U32 UR6, UR6, UR7, URZ ;  /* 0x00000007060672a5 */ /* 0x000fc8000f8e003f */
[----:B------:R-:W3:Y:S01]  /*0e70*/  LDC R8, c[0x0][0x14] ;  /* 0x00000500ff087b82 */ /* 0x000ee20000000800 */
[----:B0-----:R-:W-:-:S04]  /*0e80*/  @P4 IMAD.WIDE.U32 R2, R3, UR13, R16 ;  /* 0x0000000d03024c25 */ /* 0x001fc8000f8e0010 */
[----:B------:R-:W-:Y:S02]  /*0e90*/  @P4 IMAD.IADD R3, R3, 0x1, R5 ;  /* 0x0000000103034824 */ /* 0x000fe400078e0205 */
[----:B------:R-:W-:Y:S02]  /*0ea0*/  IMAD.MOV.U32 R5, RZ, RZ, RZ ;  /* 0x000000ffff057224 */ /* 0x000fe400078e00ff */
[----:B-1----:R-:W-:-:S04]  /*0eb0*/  @!P4 IMAD.WIDE.U32 R4, R16, R9, R4 ;  /* 0x000000091004c225 */ /* 0x002fc800078e0004 */
[----:B------:R-:W-:Y:S02]  /*0ec0*/  @!P4 IMAD.MOV.U32 R2, RZ, RZ, R4 ;  /* 0x000000ffff02c224 */ /* 0x000fe400078e0004 */
[C---:B---3--:R-:W-:Y:S02]  /*0ed0*/  IMAD R15, R8.reuse, UR7, RZ ;  /* 0x00000007080f7c24 */ /* 0x048fe4000f8e02ff */
[----:B------:R-:W-:Y:S01]  /*0ee0*/  IMAD.WIDE.U32 R8, R8, UR6, RZ ;  /* 0x0000000608087c25 */ /* 0x000fe2000f8e00ff */
[----:B------:R-:W-:-:S03]  /*0ef0*/  USHF.R.S32.HI UR6, URZ, 0x6, UR9 ;  /* 0x000000063f067899 */ /* 0x000fc60008011409 */
[----:B------:R-:W-:Y:S02]  /*0f00*/  @!P4 IMAD.MOV.U32 R3, RZ, RZ, R5 ;  /* 0x000000ffff03c224 */ /* 0x000fe400078e0005 */
[----:B------:R-:W-:Y:S01]  /*0f10*/  IMAD.IADD R0, R9, 0x1, R15 ;  /* 0x0000000109007824 */ /* 0x000fe200078e020f */
[----:B------:R-:W-:Y:S06]  /*0f20*/  @P1 BRA `(.L_x_12) ;  /* 0x0000000000201947 */ /* 0x000fec0003800000 */
[----:B------:R-:W-:Y:S01]  /*0f30*/  UISETP.GE.U32.AND UP0, UPT, UR6, 0x11, UPT ;  /* 0x000000110600788c */ /* 0x000fe2000bf06070 */
[----:B------:R-:W-:Y:S01]  /*0f40*/  IADD3 R2, P1, R2, R8, RZ ;  /* 0x0000000802027210 */ /* 0x000fe20007f3e0ff */
[----:B------:R-:W-:-:S04]  /*0f50*/  UIMAD.WIDE.U32 UR4, UR6, -0xf0f0f0f, URZ ;  /* 0xf0f0f0f1060478a5 */ /* 0x000fc8000f8e003f */
[----:B------:R-:W-:Y:S01]  /*0f60*/  USHF.R.U32.HI UR5, URZ, 0x4, UR5 ;  /* 0x000000043f057899 */ /* 0x000fe20008011605 */
[----:B------:R-:W-:Y:S02]  /*0f70*/  IMAD.X R3, R0, 0x1, R3, P1 ;  /* 0x0000000100037824 */ /* 0x000fe400008e0603 */
[----:B------:R-:W-:Y:S02]  /*0f80*/  UMOV UR4, URZ ;  /* 0x0000003f00047c82 */ /* 0x000fe40008000000 */
[----:B------:R-:W-:Y:S02]  /*0f90*/  @UP0 ULOP3.LUT UR4, UR5, 0x1, URZ, 0xc0, !UPT ;  /* 0x0000000105040892 */ /* 0x000fe4000f8ec03f */
[----:B------:R-:W-:-:S12]  /*0fa0*/  UIMAD UR5, UR5, -0x11, UR6 ;  /* 0xffffffef050578a4 */ /* 0x000fd8000f8e0206 */
.L_x_12:
[----:B------:R-:W-:Y:S01]  /*0fb0*/  ISETP.GE.U32.AND P1, PT, R2, UR10, PT ;  /* 0x0000000a02007c0c */ /* 0x000fe2000bf26070 */
[----:B------:R-:W-:Y:S01]  /*0fc0*/  IMAD.MOV.U32 R6, RZ, RZ, -0x1 ;  /* 0xffffffffff067424 */ /* 0x000fe200078e00ff */
[----:B------:R-:W-:Y:S01]  /*0fd0*/  PRMT R15, RZ, 0x7610, R15 ;  /* 0x00007610ff0f7816 */ /* 0x000fe2000000000f */
[----:B------:R-:W-:Y:S01]  /*0fe0*/  IMAD.MOV.U32 R4, RZ, RZ, -0x1 ;  /* 0xffffffffff047424 */ /* 0x000fe200078e00ff */
[----:B------:R-:W-:Y:S01]  /*0ff0*/  ISETP.GE.U32.AND.EX P1, PT, R3, UR11, PT, P1 ;  /* 0x0000000b03007c0c */ /* 0x000fe2000bf26110 */
[----:B------:R-:W-:-:S12]  /*1000*/  IMAD.MOV.U32 R5, RZ, RZ, -0x1 ;  /* 0xffffffffff057424 */ /* 0x000fd800078e00ff */
[----:B------:R-:W-:Y:S05]  /*1010*/  @P1 BRA `(.L_x_13) ;  /* 0x0000000400241947 */ /* 0x000fea0003800000 */
[----:B------:R-:W0:Y:S01]  /*1020*/  LDC.64 R28, c[0x0][0x728] ;  /* 0x0001ca00ff1c7b82 */ /* 0x000e220000000a00 */
[----:B------:R-:W-:Y:S02]  /*1030*/  IMAD.MOV.U32 R4, RZ, RZ, R2 ;  /* 0x000000ffff047224 */ /* 0x000fe400078e0002 */
[----:B------:R-:W-:-:S05]  /*1040*/  IMAD.MOV.U32 R5, RZ, RZ, R3 ;  /* 0x000000ffff057224 */ /* 0x000fca00078e0003 */
[----:B------:R-:W1:Y:S08]  /*1050*/  LDC R6, c[0x0][0x730] ;  /* 0x0001cc00ff067b82 */ /* 0x000e700000000800 */
[----:B------:R-:W3:Y:S01]  /*1060*/  LDC.64 R30, c[0x0][0x720] ;  /* 0x0001c800ff1e7b82 */ /* 0x000ee20000000a00 */
[----:B0-----:R-:W-:-:S04]  /*1070*/  ISETP.NE.U32.AND P1, PT, R28, RZ, PT ;  /* 0x000000ff1c00720c */ /* 0x001fc80003f25070 */
[----:B------:R-:W-:-:S13]  /*1080*/  ISETP.NE.AND.EX P1, PT, R29, RZ, PT, P1 ;  /* 0x000000ff1d00720c */ /* 0x000fda0003f25310 */
[----:B-1-3--:R-:W-:Y:S05]  /*1090*/  @!P1 BRA `(.L_x_14) ;  /* 0x0000000000289947 */ /* 0x00afea0003800000 */
[----:B------:R-:W0:Y:S02]  /*10a0*/  LDC R15, c[0x0][0x734] ;  /* 0x0001cd00ff0f7b82 */ /* 0x000e240000000800 */
[----:B0-----:R-:W-:-:S05]  /*10b0*/  IADD3 R15, P1, R2, R15, RZ ;  /* 0x0000000f020f7210 */ /* 0x001fca0007f3e0ff */
[----:B------:R-:W-:-:S04]  /*10c0*/  IMAD.X R27, RZ, RZ, R3, P1 ;  /* 0x000000ffff1b7224 */ /* 0x000fc800008e0603 */
[----:B------:R-:W-:-:S04]  /*10d0*/  IMAD.WIDE.U32 R4, R27, R28, RZ ;  /* 0x0000001c1b047225 */ /* 0x000fc800078e00ff */
[----:B------:R-:W-:-:S04]  /*10e0*/  IMAD.WIDE.U32 R18, P1, R15, R29, R4 ;  /* 0x0000001d0f127225 */ /* 0x000fc80007820004 */
[----:B------:R-:W-:-:S04]  /*10f0*/  IMAD.WIDE.U32 R4, R15, R28, RZ ;  /* 0x0000001c0f047225 */ /* 0x000fc800078e00ff */
[----:B------:R-:W-:Y:S01]  /*1100*/  IMAD.X R21, RZ, RZ, RZ, P1 ;  /* 0x000000ffff157224 */ /* 0x000fe200008e06ff */
[----:B------:R-:W-:Y:S01]  /*1110*/  IADD3 RZ, P1, R5, R18, RZ ;  /* 0x0000001205ff7210 */ /* 0x000fe20007f3e0ff */
[----:B------:R-:W-:-:S04]  /*1120*/  IMAD.MOV.U32 R20, RZ, RZ, R19 ;  /* 0x000000ffff147224 */ /* 0x000fc800078e0013 */
[----:B------:R-:W-:-:S08]  /*1130*/  IMAD.WIDE.U32.X R4, R27, R29, R20, P1 ;  /* 0x0000001d1b047225 */ /* 0x000fd000008e0414 */
.L_x_14:
[----:B------:R-:W0:Y:S01]  /*1140*/  LDC.64 R32, c[0x0][0x740] ;  /* 0x0001d000ff207b82 */ /* 0x000e220000000a00 */
[-CC-:B------:R-:W-:Y:S01]  /*1150*/  SHF.R.U64 R37, R4, R6.reuse, R5.reuse ;  /* 0x0000000604257219 */ /* 0x180fe20000001205 */
[----:B------:R-:W-:Y:S01]  /*1160*/  IMAD.MOV.U32 R35, RZ, RZ, 0x1 ;  /* 0x00000001ff237424 */ /* 0x000fe200078e00ff */
[----:B------:R-:W-:Y:S02]  /*1170*/  SHF.R.U32.HI R4, RZ, R6, R5 ;  /* 0x00000006ff047219 */ /* 0x000fe40000011605 */
[----:B------:R-:W-:-:S03]  /*1180*/  IADD3 R15, P1, RZ, -R37, RZ ;  /* 0x80000025ff0f7210 */ /* 0x000fc60007f3e0ff */
[----:B------:R-:W1:Y:S02]  /*1190*/  LDC R18, c[0x0][0x718] ;  /* 0x0001c600ff127b82 */ /* 0x000e640000000800 */
[----:B------:R-:W-:-:S04]  /*11a0*/  IMAD.X R5, RZ, RZ, ~R4, P1 ;  /* 0x000000ffff057224 */ /* 0x000fc800008e0e04 */
[-C--:B------:R-:W-:Y:S02]  /*11b0*/  IMAD R6, R5, R30.reuse, RZ ;  /* 0x0000001e05067224 */ /* 0x080fe400078e02ff */
[----:B------:R-:W3:Y:S01]  /*11c0*/  LDC R19, c[0x0][0x708] ;  /* 0x0001c200ff137b82 */ /* 0x000ee20000000800 */
[----:B------:R-:W-:-:S04]  /*11d0*/  IMAD.WIDE.U32 R4, R15, R30, R2 ;  /* 0x0000001e0f047225 */ /* 0x000fc800078e0002 */
[----:B------:R-:W-:-:S03]  /*11e0*/  IMAD R15, R15, R31, R6 ;  /* 0x0000001f0f0f7224 */ /* 0x000fc600078e0206 */
[----:B------:R-:W2:Y:S01]  /*11f0*/  LDC R28, c[0x0][0x758] ;  /* 0x0001d600ff1c7b82 */ /* 0x000ea20000000800 */
[----:B------:R-:W-:Y:S01]  /*1200*/  IMAD.IADD R5, R5, 0x1, R15 ;  /* 0x0000000105057824 */ /* 0x000fe200078e020f */
[----:B0-----:R-:W-:Y:S01]  /*1210*/  ISETP.NE.U32.AND P1, PT, R32, RZ, PT ;  /* 0x000000ff2000720c */ /* 0x001fe20003f25070 */
[----:B------:R-:W-:-:S03]  /*1220*/  IMAD.MOV.U32 R15, RZ, RZ, -0x1 ;  /* 0xffffffffff0f7424 */ /* 0x000fc600078e00ff */
[----:B------:R-:W-:Y:S02]  /*1230*/  ISETP.NE.AND.EX P1, PT, R33, RZ, PT, P1 ;  /* 0x000000ff2100720c */ /* 0x000fe40003f25310 */
[----:B------:R-:W0:Y:S01]  /*1240*/  LDC R31, c[0x0][0x700] ;  /* 0x0001c000ff1f7b82 */ /* 0x000e220000000800 */
[-CC-:B-1----:R-:W-:Y:S02]  /*1250*/  SHF.R.U64 R29, R4, R18.reuse, R5.reuse ;  /* 0x00000012041d7219 */ /* 0x182fe40000001205 */
[----:B------:R-:W-:-:S05]  /*1260*/  SHF.R.U32.HI R4, RZ, R18, R5 ;  /* 0x00000012ff047219 */ /* 0x000fca0000011605 */
[----:B------:R-:W1:Y:S01]  /*1270*/  LDC R30, c[0x0][0x748] ;  /* 0x0001d200ff1e7b82 */ /* 0x000e620000000800 */
[-CC-:B---3--:R-:W-:Y:S02]  /*1280*/  SHF.R.U64 R39, R29, R19.reuse, R4.reuse ;  /* 0x000000131d277219 */ /* 0x188fe40000001204 */
[----:B------:R-:W-:-:S05]  /*1290*/  SHF.R.U32.HI R5, RZ, R19, R4 ;  /* 0x00000013ff057219 */ /* 0x000fca0000011604 */
[----:B------:R-:W3:Y:S01]  /*12a0*/  LDC R34, c[0x0][0x738] ;  /* 0x0001ce00ff227b82 */ /* 0x000ee20000000800 */
[-C--:B--2---:R-:W-:Y:S02]  /*12b0*/  SHF.L.U32 R4, R15, R28.reuse, RZ ;  /* 0x0000001c0f047219 */ /* 0x084fe400000006ff */
[--C-:B------:R-:W-:Y:S02]  /*12c0*/  SHF.R.U64 R38, R39, R28, R5.reuse ;  /* 0x0000001c27267219 */ /* 0x100fe40000001205 */
[----:B------:R-:W-:Y:S02]  /*12d0*/  LOP3.LUT R6, RZ, R4, RZ, 0x33, !PT ;  /* 0x00000004ff067212 */ /* 0x000fe400078e33ff */
[----:B------:R-:W-:Y:S01]  /*12e0*/  SHF.R.U32.HI R5, RZ, R28, R5 ;  /* 0x0000001cff057219 */ /* 0x000fe20000011605 */
[----:B------:R-:W2:Y:S01]  /*12f0*/  LDC R36, c[0x0][0x710] ;  /* 0x0001c400ff247b82 */ /* 0x000ea20000000800 */
[----:B------:R-:W-:Y:S01]  /*1300*/  IMAD.MOV.U32 R4, RZ, RZ, R38 ;  /* 0x000000ffff047224 */ /* 0x000fe200078e0026 */
[----:B------:R-:W-:Y:S06]  /*1310*/  @!P1 BRA `(.L_x_15) ;  /* 0x0000000000289947 */ /* 0x000fec0003800000 */
[----:B------:R-:W4:Y:S02]  /*1320*/  LDC R15, c[0x0][0x74c] ;  /* 0x0001d300ff0f7b82 */ /* 0x000f240000000800 */
[----:B----4-:R-:W-:-:S05]  /*1330*/  IADD3 R15, P1, R38, R15, RZ ;  /* 0x0000000f260f7210 */ /* 0x010fca0007f3e0ff */
        /* <DEDUP_REMOVED lines=8> */
.L_x_15:
[----:B-1----:R-:W-:Y:S01]  /*13c0*/  SHF.R.U64 R15, R4, R30, R5 ;  /* 0x0000001e040f7219 */ /* 0x002fe20000001205 */
[----:B------:R-:W-:Y:S01]  /*13d0*/  @P4 IMAD R23, R25, R26, R16 ;  /* 0x0000001a19174224 */ /* 0x000fe200078e0210 */
[----:B------:R-:W-:Y:S02]  /*13e0*/  SHF.L.U32 R4, R35, R28, RZ ;  /* 0x0000001c23047219 */ /* 0x000fe400000006ff */
[----:B------:R-:W-:Y:S01]  /*13f0*/  LOP3.LUT R5, R39, R6, RZ, 0xc0, !PT ;  /* 0x0000000627057212 */ /* 0x000fe200078ec0ff */
[----:B0-----:R-:W-:Y:S02]  /*1400*/  VIADD R6, R31, 0xffffffff ;  /* 0xffffffff1f067836 */ /* 0x001fe40000000000 */
[----:B------:R-:W-:Y:S02]  /*1410*/  IMAD.MOV R17, RZ, RZ, -R15 ;  /* 0x000000ffff117224 */ /* 0x000fe400078e0a0f */
[----:B------:R-:W-:Y:S01]  /*1420*/  IMAD R16, R4, R15, R5 ;  /* 0x0000000f04107224 */ /* 0x000fe200078e0205 */
[----:B------:R-:W-:Y:S01]  /*1430*/  LOP3.LUT R5, R29, R6, RZ, 0xc0, !PT ;  /* 0x000000061d057212 */ /* 0x000fe200078ec0ff */
[----:B---3--:R-:W-:-:S02]  /*1440*/  IMAD R4, R17, R34, R38 ;  /* 0x0000002211047224 */ /* 0x008fc400078e0226 */
[----:B--2---:R-:W-:Y:S02]  /*1450*/  IMAD R6, R16, R36, R23 ;  /* 0x0000002410067224 */ /* 0x004fe400078e0217 */
[----:B------:R-:W-:Y:S02]  /*1460*/  IMAD R5, R4, R31, R5 ;  /* 0x0000001f04057224 */ /* 0x000fe400078e0205 */
[----:B------:R-:W-:-:S03]  /*1470*/  IMAD.MOV.U32 R15, RZ, RZ, 0x1 ;  /* 0x00000001ff0f7424 */ /* 0x000fc600078e00ff */
[----:B------:R-:W-:Y:S02]  /*1480*/  SEL R4, R5, R6, !P4 ;  /* 0x0000000605047207 */ /* 0x000fe40006000000 */
[----:B------:R-:W-:Y:S01]  /*1490*/  SEL R6, R6, R5, !P4 ;  /* 0x0000000506067207 */ /* 0x000fe20006000000 */
[----:B------:R-:W-:-:S07]  /*14a0*/  IMAD.MOV.U32 R5, RZ, RZ, R37 ;  /* 0x000000ffff057224 */ /* 0x000fce00078e0025 */
.L_x_13:
[----:B------:R-:W-:Y:S05]  /*14b0*/  @!P3 BRA `(.L_x_16) ;  /* 0x00000000000cb947 */ /* 0x000fea0003800000 */
[----:B------:R-:W-:Y:S01]  /*14c0*/  UCGABAR_WAIT ;  /* 0x0000000000007dc7 */ /* 0x000fe20008000000 */
[----:B------:R-:W-:Y:S01]  /*14d0*/  CCTL.IVALL ;  /* 0x00000000ff00798f */ /* 0x000fe20002000000 */
[----:B------:R-:W-:Y:S05]  /*14e0*/  BRA `(.L_x_17) ;  /* 0x0000000000047947 */ /* 0x000fea0003800000 */
.L_x_16:
[----:B------:R-:W-:Y:S06]  /*14f0*/  BAR.SYNC.DEFER_BLOCKING 0x0 ;  /* 0x0000000000007b1d */ /* 0x000fec0000010000 */
.L_x_17:
[----:B------:R-:W-:Y:S05]  /*1500*/  @!P2 BRA `(.L_x_18) ;  /* 0x0000003400dca947 */ /* 0x000fea0003800000 */
[----:B------:R-:W-:-:S13]  /*1510*/  ISETP.GT.U32.AND P1, PT, R40, 0x1, PT ;  /* 0x000000012800780c */ /* 0x000fda0003f24070 */
[----:B------:R-:W-:Y:S05]  /*1520*/  @P1 EXIT ;  /* 0x000000000000194d */ /* 0x000fea0003800000 */
.L_x_19:
[----:B------:R-:W-:-:S08]  /*1530*/  NOP ;  /* 0x0000000000007918 */ /* 0x000fd00000000000 */
[----:B------:R-:W0:Y:S02]  /*1540*/  USETMAXREG.TRY_ALLOC.CTAPOOL UP0, 0xe8 ;  /* 0x000000e8000079c8 */ /* 0x000e240008000600 */
[----:B0-----:R-:W-:-:S13]  /*1550*/  PLOP3.LUT P1, PT, PT, PT, UP0, 0x80, 0x0 ;  /* 0x000000000000781c */ /* 0x001fda0003f2f008 */
[----:B------:R-:W-:Y:S05]  /*1560*/  @!P1 BRA `(.L_x_19) ;  /* 0xfffffffc00f09947 */ /* 0x000fea000383ffff */
[----:B------:R-:W-:-:S13]  /*1570*/  LOP3.LUT P1, RZ, R15, 0xff, RZ, 0xc0, !PT ;  /* 0x000000ff0fff7812 */ /* 0x000fda000782c0ff */
[----:B------:R-:W-:Y:S05]  /*1580*/  @!P1 EXIT ;  /* 0x000000000000994d */ /* 0x000fea0003800000 */
[-C--:B------:R-:W-:Y:S01]  /*1590*/  LEA.HI R15, R24, R11.reuse, RZ, 0x2 ;  /* 0x0000000b180f7211 */ /* 0x080fe200078f10ff */
[----:B------:R-:W0:Y:S01]  /*15a0*/  S2UR UR8, SR_CgaCtaId ;  /* 0x00000000000879c3 */ /* 0x000e220000008800 */
[----:B------:R-:W-:Y:S01]  /*15b0*/  LEA.HI R10, R11, R11, RZ, 0x1 ;  /* 0x0000000b0b0a7211 */ /* 0x000fe200078f08ff */
[----:B------:R-:W-:Y:S01]  /*15c0*/  UMOV UR7, 0x400 ;  /* 0x0000040000077882 */ /* 0x000fe20000000000 */
[--C-:B------:R-:W-:Y:S01]  /*15d0*/  SHF.R.S32.HI R17, RZ, 0x2, R15.reuse ;  /* 0x00000002ff117819 */ /* 0x100fe2000001140f */
[----:B------:R-:W-:Y:S01]  /*15e0*/  UIADD3 UR9, UR12, -0x1, URZ ;  /* 0xffffffff0c097890 */ /* 0x000fe2000fffe03f */
[----:B------:R-:W-:Y:S01]  /*15f0*/  SHF.R.S32.HI R18, RZ, 0x1f, R15 ;  /* 0x0000001fff127819 */ /* 0x000fe2000001140f */
[----:B------:R-:W-:Y:S01]  /*1600*/  ULDC UR14, c[0x0][0x284] ;  /* 0x0000a100000e7ab9 */ /* 0x000fe20000000800 */
[----:B------:R-:W-:Y:S01]  /*1610*/  LOP3.LUT R16, R10, 0x3ffffe, RZ, 0xc0, !PT ;  /* 0x003ffffe0a107812 */ /* 0x000fe200078ec0ff */
[----:B------:R-:W-:Y:S01]  /*1620*/  UISETP.NE.AND UP0, UPT, UR9, URZ, UPT ;  /* 0x0000003f0900728c */ /* 0x000fe2000bf05270 */
[----:B------:R-:W-:Y:S01]  /*1630*/  LOP3.LUT R20, R15, 0xfffffffc, RZ, 0xc0, !PT ;  /* 0xfffffffc0f147812 */ /* 0x000fe200078ec0ff */
[----:B------:R-:W-:Y:S01]  /*1640*/  USHF.L.U32 UR19, UR6, 0x1, URZ ;  /* 0x0000000106137899 */ /* 0x000fe2000800063f */
[----:B------:R-:W-:Y:S01]  /*1650*/  LEA.HI R18, R18, R17, RZ, 0x3 ;  /* 0x0000001112127211 */ /* 0x000fe200078f18ff */
[C---:B------:R-:W-:Y:S01]  /*1660*/  IMAD.IADD R16, R11.reuse, 0x1, -R16 ;  /* 0x000000010b107824 */ /* 0x040fe200078e0a10 */
[----:B------:R-:W-:Y:S01]  /*1670*/  LEA.HI R24, R24, R11, RZ, 0x5 ;  /* 0x0000000b18187211 */ /* 0x000fe200078f28ff */
[----:B------:R-:W-:Y:S01]  /*1680*/  IMAD.IADD R15, R11, 0x1, -R20 ;  /* 0x000000010b0f7824 */ /* 0x000fe200078e0a14 */
[----:B------:R-:W-:Y:S01]  /*1690*/  LOP3.LUT R18, R18, 0xfffffff8, RZ, 0xc0, !PT ;  /* 0xfffffff812127812 */ /* 0x000fe200078ec0ff */
[----:B------:R-:W-:Y:S01]  /*16a0*/  USEL UR11, URZ, 0x1, UP0 ;  /* 0x000000013f0b7887 */ /* 0x000fe20008000000 */
[----:B------:R-:W-:-:S02]  /*16b0*/  SHF.R.S32.HI R11, RZ, 0x1, R10 ;  /* 0x00000001ff0b7819 */ /* 0x000fc4000001140a */
[----:B------:R-:W-:Y:S01]  /*16c0*/  LOP3.LUT R66, R7, 0x1, RZ, 0xfc, !PT ;  /* 0x0000000107427812 */ /* 0x000fe200078efcff */
[----:B------:R-:W-:Y:S01]  /*16d0*/  IMAD.IADD R18, R17, 0x1, -R18 ;  /* 0x0000000111127824 */ /* 0x000fe200078e0a12 */
[----:B------:R-:W-:Y:S01]  /*16e0*/  LEA.HI R10, R10, R11, RZ, 0x1 ;  /* 0x0000000b0a0a7211 */ /* 0x000fe200078f08ff */
[----:B------:R-:W-:Y:S01]  /*16f0*/  IMAD.U32 R67, RZ, RZ, UR11 ;  /* 0x0000000bff437e24 */ /* 0x000fe2000f8e00ff */
[----:B------:R-:W-:Y:S01]  /*1700*/  SHF.R.S32.HI R17, RZ, 0x5, R24 ;  /* 0x00000005ff117819 */ /* 0x000fe20000011418 */
[----:B0-----:R-:W-:Y:S01]  /*1710*/  ULEA UR7, UR8, UR7, 0x18 ;  /* 0x0000000708077291 */ /* 0x001fe2000f8ec03f */
[----:B------:R-:W-:Y:S01]  /*1720*/  LOP3.LUT R10, R10, 0x7fffffe, RZ, 0xc0, !PT ;  /* 0x07fffffe0a0a7812 */ /* 0x000fe200078ec0ff */
[----:B------:R-:W-:Y:S02]  /*1730*/  USHF.L.U32 UR8, UR9, 0x3, URZ ;  /* 0x0000000309087899 */ /* 0x000fe4000800063f */
[----:B------:R-:W-:Y:S01]  /*1740*/  IMAD R19, R17, 0x2, R16 ;  /* 0x0000000211137824 */ /* 0x000fe200078e0210 */
[----:B------:R-:W-:Y:S01]  /*1750*/  UIADD3 UR9, UR7, 0x11200, URZ ;  /* 0x0001120007097890 */ /* 0x000fe2000fffe03f */
[----:B------:R-:W-:Y:S01]  /*1760*/  IMAD.IADD R11, R11, 0x1, -R10 ;  /* 0x000000010b0b7824 */ /* 0x000fe200078e0a0a */
[----:B------:R-:W-:Y:S01]  /*1770*/  UIADD3 UR10, UR7, 0x200, URZ ;  /* 0x00000200070a7890 */ /* 0x000fe2000fffe03f */
[--C-:B------:R-:W-:Y:S01]  /*1780*/  IMAD R16, R19, 0x8, R18.reuse ;  /* 0x0000000813107824 */ /* 0x100fe200078e0212 */
[----:B------:R-:W-:Y:S01]  /*1790*/  USHF.R.U32.HI UR9, URZ, 0x4, UR9 ;  /* 0x000000043f097899 */ /* 0x000fe20008011609 */
[C-C-:B------:R-:W-:Y:S01]  /*17a0*/  IMAD R10, R17.reuse, 0x10, R18.reuse ;  /* 0x00000010110a7824 */ /* 0x140fe200078e0212 */
[----:B------:R-:W-:Y:S01]  /*17b0*/  USHF.R.U32.HI UR10, URZ, 0x4, UR10 ;  /* 0x000000043f0a7899 */ /* 0x000fe2000801160a */
[----:B------:R-:W-:Y:S01]  /*17c0*/  IMAD R11, R16, 0x4, R11 ;  /* 0x00000004100b7824 */ /* 0x000fe200078e020b */
[----:B------:R-:W-:Y:S01]  /*17d0*/  VIMNMX R16, RZ, UR6, PT ;  /* 0x00000006ff107c48 */ /* 0x000fe2000bfe0100 */
[----:B------:R-:W-:Y:S01]  /*17e0*/  IMAD R17, R17, -0x10, -R18 ;  /* 0xfffffff011117824 */ /* 0x000fe200078e0a12 */
[----:B------:R-:W-:Y:S01]  /*17f0*/  UIADD3 UR20, UR7, 0x120, URZ ;  /* 0x0000012007147890 */ /* 0x000fe2000fffe03f */
[----:B------:R-:W-:Y:S01]  /*1800*/  IMAD.SHL.U32 R18, R11, 0x20, RZ ;  /* 0x000000200b127824 */ /* 0x000fe200078e00ff */
[----:B------:R-:W-:Y:S01]  /*1810*/  ULOP3.LUT UR8, UR8, 0x8, URZ, 0xc0, !UPT ;  /* 0x0000000808087892 */ /* 0x000fe2000f8ec03f */
[----:B------:R-:W-:Y:S01]  /*1820*/  IADD3 R16, -R16, UR6, RZ ;  /* 0x0000000610107c10 */ /* 0x000fe2000fffe1ff */
[----:B------:R-:W-:Y:S01]  /*1830*/  ULOP3.LUT UR9, UR9, 0x3fff, URZ, 0xc0, !UPT ;  /* 0x00003fff09097892 */ /* 0x000fe2000f8ec03f */
[----:B------:R-:W-:Y:S01]  /*1840*/  VIADD R17, R17, UR14 ;  /* 0x0000000e11117c36 */ /* 0x000fe20008000000 */
[----:B------:R-:W-:Y:S01]  /*1850*/  ULOP3.LUT UR10, UR10, 0x3fff, URZ, 0xc0, !UPT ;  /* 0x00003fff0a0a7892 */ /* 0x000fe2000f8ec03f */
[----:B------:R-:W-:Y:S01]  /*1860*/  SHF.R.S32.HI R11, RZ, 0x1f, R10 ;  /* 0x0000001fff0b7819 */ /* 0x000fe2000001140a */
[----:B------:R-:W-:Y:S01]  /*1870*/  ULEA UR12, UR12, UR20, 0x3 ;  /* 0x000000140c0c7291 */ /* 0x000fe2000f8e183f */
[----:B------:R-:W-:Y:S01]  /*1880*/  SHF.R.S32.HI R18, RZ, 0x3, R18 ;  /* 0x00000003ff127819 */ /* 0x000fe20000011412 */
[----:B------:R-:W-:-:S02]  /*1890*/  ULOP3.LUT UR21, UR8, 0x8, URZ, 0x3c, !UPT ;  /* 0x0000000808157892 */ /* 0x000fc4000f8e3c3f */
[----:B------:R-:W-:Y:S02]  /*18a0*/  ULOP3.LUT UR13, UR8, 0x18, URZ, 0x3c, !UPT ;  /* 0x00000018080d7892 */ /* 0x000fe4000f8e3c3f */
[----:B------:R-:W-:Y:S02]  /*18b0*/  ULOP3.LUT UR18, UR9, 0x10000, URZ, 0xfc, !UPT ;  /* 0x0001000009127892 */ /* 0x000fe4000f8efc3f */
[----:B------:R-:W-:-:S12]  /*18c0*/  ULOP3.LUT UR15, UR10, 0x10000, URZ, 0xfc, !UPT ;  /* 0x000100000a0f7892 */ /* 0x000fd8000f8efc3f */
.L_x_94:
[----:B------:R-:W-:Y:S01]  /*18d0*/  SHF.L.U32 R19, R67, 0x1f, RZ ;  /* 0x0000001f43137819 */ /* 0x000fe200000006ff */
[----:B------:R-:W-:Y:S01]  /*18e0*/  IMAD.MOV.U32 R24, RZ, RZ, RZ ;  /* 0x000000ffff187224 */ /* 0x000fe200078e00ff */
[----:B------:R-:W-:Y:S02]  /*18f0*/  ISETP.GE.AND P2, PT, R16, 0x1, PT ;  /* 0x000000011000780c */ /* 0x000fe40003f46270 */
[----:B------:R-:W0:Y:S02]  /*1900*/  SYNCS.PHASECHK.TRANS64.TRYWAIT P1, [UR12+-0x8], R19 ;  /* 0xfffff813ff0075a7 */ /* 0x000e24000802014c */
[----:B012345:R-:W-:Y:S09]  /*1910*/  @!P1 BRA `(.L_x_20) ;  /* 0x0000004800f89947 */ /* 0x03fff20003800000 */
.L_x_129:
[----:B------:R-:W-:Y:S01]  /*1920*/  IMAD.MOV.U32 R25, RZ, RZ, RZ ;  /* 0x000000ffff197224 */ /* 0x000fe200078e00ff */
[----:B------:R-:W-:Y:S02]  /*1930*/  CS2R R26, SRZ ;  /* 0x00000000001a7805 */ /* 0x000fe4000001ff00 */
[----:B------:R-:W-:Y:S02]  /*1940*/  CS2R R28, SRZ ;  /* 0x00000000001c7805 */ /* 0x000fe4000001ff00 */
[----:B------:R-:W-:Y:S02]  /*1950*/  CS2R R30, SRZ ;  /* 0x00000000001e7805 */ /* 0x000fe4000001ff00 */
[----:B------:R-:W-:Y:S02]  /*1960*/  CS2R R32, SRZ ;  /* 0x0000000000207805 */ /* 0x000fe4000001ff00 */
[----:B------:R-:W-:Y:S02]  /*1970*/  CS2R R34, SRZ ;  /* 0x0000000000227805 */ /* 0x000fe4000001ff00 */
[----:B------:R-:W-:-:S02]  /*1980*/  CS2R R36, SRZ ;  /* 0x0000000000247805 */ /* 0x000fc4000001ff00 */
        /* <DEDUP_REMOVED lines=8> */
[----:B------:R-:W-:Y:S01]  /*1a10*/  CS2R R54, SRZ ;  /* 0x0000000000367805 */ /* 0x000fe2000001ff00 */
[----:B------:R-:W-:Y:S06]  /*1a20*/  @!P2 BRA `(.L_x_21) ;  /* 0x0000000000d4a947 */ /* 0x000fec0003800000 */
[----:B0-----:R-:W-:Y:S01]  /*1a30*/  IMAD.MOV.U32 R19, RZ, RZ, R16 ;  /* 0x000000ffff137224 */ /* 0x001fe200078e0010 */
[----:B------:R-:W-:Y:S01]  /*1a40*/  UPLOP3.LUT UP0, UPT, UPT, UPT, UPT, 0x40, 0x0 ;  /* 0x000000000000789c */ /* 0x000fe20003f0e870 */
[----:B------:R-:W-:Y:S01]  /*1a50*/  IMAD.U32 R58, RZ, RZ, UR4 ;  /* 0x00000004ff3a7e24 */ /* 0x000fe2000f8e00ff */
[----:B------:R-:W-:Y:S01]  /*1a60*/  UMOV UR14, UR5 ;  /* 0x00000005000e7c82 */ /* 0x000fe20008000000 */
[----:B------:R-:W-:-:S08]  /*1a70*/  IMAD.U32 R20, RZ, RZ, UR5 ;  /* 0x00000005ff147e24 */ /* 0x000fd0000f8e00ff */
.L_x_28:
[----:B------:R-:W-:-:S13]  /*1a80*/  ISETP.NE.AND P2, PT, R66, 0x3, PT ;  /* 0x000000034200780c */ /* 0x000fda0003f45270 */
[----:B01-3--:R-:W-:Y:S05]  /*1a90*/  @!P2 BRA `(.L_x_22) ;  /* 0x000000000004a947 */ /* 0x00bfea0003800000 */
[----:B------:R-:W-:Y:S01]  /*1aa0*/  BPT.TRAP 0x1 ;  /* 0x000000040000795c */ /* 0x000fe20000300000 */
.L_x_22:
[----:B------:R-:W-:Y:S01]  /*1ab0*/  ULEA UR8, UR14, UR7, 0x3 ;  /* 0x000000070e087291 */ /* 0x000fe2000f8e183f */
[----:B------:R-:W-:-:S08]  /*1ac0*/  SHF.L.U32 R22, R58, 0x1f, RZ ;  /* 0x0000001f3a167819 */ /* 0x000fd000000006ff */
[----:B------:R0:W1:Y:S01]  /*1ad0*/  SYNCS.PHASECHK.TRANS64.TRYWAIT P1, [UR8], R22 ;  /* 0x00000016ff0075a7 */ /* 0x0000620008020148 */
[----:B------:R-:W-:Y:S05]  /*1ae0*/  @!P2 BRA `(.L_x_23) ;  /* 0x000000000004a947 */ /* 0x000fea0003800000 */
[----:B------:R-:W-:Y:S01]  /*1af0*/  BPT.TRAP 0x1 ;  /* 0x000000040000795c */ /* 0x000fe20000300000 */
.L_x_23:
[----:B------:R-:W-:-:S04]  /*1b00*/  IMAD.U32 R21, RZ, RZ, UR14 ;  /* 0x0000000eff157e24 */ /* 0x000fc8000f8e00ff */
[----:B------:R-:W-:Y:S01]  /*1b10*/  IMAD R21, R21, 0x400, R18 ;  /* 0x0000040015157824 */ /* 0x000fe200078e0212 */
[----:B-1----:R-:W-:Y:S06]  /*1b20*/  @P1 BRA `(.L_x_24) ;  /* 0x0000000000081947 */ /* 0x002fec0003800000 */
[----:B------:R-:W1:Y:S02]  /*1b30*/  SYNCS.PHASECHK.TRANS64.TRYWAIT P1, [UR8], R22 ;  /* 0x00000016ff0075a7 */ /* 0x000e640008020148 */
[----:B-1----:R-:W-:Y:S05]  /*1b40*/  @!P1 BRA `(.L_x_25) ;  /* 0x0000004800849947 */ /* 0x002fea0003800000 */
.L_x_24:
[----:B------:R-:W-:Y:S01]  /*1b50*/  LDS R56, [R21+UR7+0x33200] ;  /* 0x0332000715387984 */ /* 0x000fe20008000800 */
[----:B------:R-:W-:Y:S02]  /*1b60*/  ULEA UR8, UR14, UR15, 0x8 ;  /* 0x0000000f0e087291 */ /* 0x000fe4000f8e403f */
[----:B------:R-:W-:Y:S01]  /*1b70*/  ULEA UR10, UR14, UR18, 0x9 ;  /* 0x000000120e0a7291 */ /* 0x000fe2000f8e483f */
[----:B------:R-:W3:Y:S01]  /*1b80*/  LDS R57, [R21+UR7+0x33208] ;  /* 0x0332080715397984 */ /* 0x000ee20008000800 */
[----:B------:R-:W-:Y:S01]  /*1b90*/  UMOV UR9, 0x80000020 ;  /* 0x8000002000097882 */ /* 0x000fe20000000000 */
[----:B------:R-:W-:Y:S01]  /*1ba0*/  UMOV UR11, 0x40000040 ;  /* 0x40000040000b7882 */ /* 0x000fe20000000000 */
[----:B---3--:R-:W-:-:S06]  /*1bb0*/  WARPGROUP.ARRIVE ;  /* 0x00000000000079c5 */ /* 0x008fcc0000000000 */
[----:B------:R-:W-:Y:S01]  /*1bc0*/  IGMMA.SP.64x64x64.S8.S8 R24, gdesc[UR8], R24, UP0, R56 ;  /* 0x02003800081879f1 */ /* 0x000fe2000bf41218 */
[----:B------:R-:W-:Y:S02]  /*1bd0*/  UIADD3 UR8, UR8, 0x2, URZ ;  /* 0x0000000208087890 */ /* 0x000fe4000fffe03f */
[----:B------:R-:W-:Y:S01]  /*1be0*/  UIADD3 UR10, UR10, 0x4, URZ ;  /* 0x000000040a0a7890 */ /* 0x000fe2000fffe03f */
[----:B------:R-:W-:Y:S01]  /*1bf0*/  UMOV UR9, 0x80000020 ;  /* 0x8000002000097882 */ /* 0x000fe20000000000 */
[----:B------:R-:W-:-:S07]  /*1c00*/  UMOV UR11, 0x40000040 ;  /* 0x40000040000b7882 */ /* 0x000fce0000000000 */
[----:B------:R-:W-:Y:S03]  /*1c10*/  IGMMA.SP.64x64x64.S8.S8 R24, gdesc[UR8], R24, R57, gsb0 ;  /* 0x02003900081879f1 */ /* 0x000fe60008041218 */
[----:B------:R-:W-:Y:S02]  /*1c20*/  WARPGROUP.DEPBAR.LE gsb0, 0x0 ;  /* 0x00008000000079c5 */ /* 0x000fe40000010000 */
[----:B------:R-:W-:Y:S05]  /*1c30*/  @!P2 BRA `(.L_x_26) ;  /* 0x000000000004a947 */ /* 0x000fea0003800000 */
[----:B------:R-:W-:Y:S01]  /*1c40*/  BPT.TRAP 0x1 ;  /* 0x000000040000795c */ /* 0x000fe20000300000 */
.L_x_26:
[----:B------:R-:W-:Y:S02]  /*1c50*/  @P0 LEA R21, R20, UR7, 0x3 ;  /* 0x0000000714150c11 */ /* 0x000fe4000f8e18ff */
[----:B------:R-:W-:-:S03]  /*1c60*/  ISETP.GT.U32.AND P1, PT, R7, 0x1, PT ;  /* 0x000000010700780c */ /* 0x000fc60003f24070 */
[----:B------:R-:W-:-:S05]  /*1c70*/  @P0 VIADD R21, R21, 0x88 ;  /* 0x0000008815150836 */ /* 0x000fca0000000000 */
[----:B------:R-:W-:-:S04]  /*1c80*/  @P0 PRMT R21, R12, 0x654, R21 ;  /* 0x000006540c150816 */ /* 0x000fc80000000015 */
[----:B------:R3:W-:Y:S01]  /*1c90*/  @P0 SYNCS.ARRIVE.TRANS64.RED.A1T0 RZ, [R21+URZ], RZ ;  /* 0x000000ff15ff09a7 */ /* 0x0007e2000810043f */
[----:B------:R-:W-:Y:S05]  /*1ca0*/  @P1 BRA `(.L_x_27) ;  /* 0x0000000000041947 */ /* 0x000fea0003800000 */
[----:B------:R-:W-:Y:S01]  /*1cb0*/  BPT.TRAP 0x1 ;  /* 0x000000040000795c */ /* 0x000fe20000300000 */
.L_x_27:
[----:B------:R-:W-:Y:S01]  /*1cc0*/  UIADD3 UR14, UR14, 0x1, URZ ;  /* 0x000000010e0e7890 */ /* 0x000fe2000fffe03f */
[C---:B------:R-:W-:Y:S01]  /*1cd0*/  ISETP.GT.AND P2, PT, R19.reuse, 0x1, PT ;  /* 0x000000011300780c */ /* 0x040fe20003f44270 */
[----:B------:R-:W-:Y:S02]  /*1ce0*/  VIADD R20, R20, 0x1 ;  /* 0x0000000114147836 */ /* 0x000fe40000000000 */
[----:B------:R-:W-:Y:S01]  /*1cf0*/  UISETP.NE.AND UP0, UPT, UR14, 0x11, UPT ;  /* 0x000000110e00788c */ /* 0x000fe2000bf05270 */
[----:B------:R-:W-:Y:S02]  /*1d00*/  VIADD R19, R19, 0xffffffff ;  /* 0xffffffff13137836 */ /* 0x000fe40000000000 */
[C---:B------:R-:W-:Y:S01]  /*1d10*/  ISETP.NE.AND P1, PT, R20.reuse, 0x11, PT ;  /* 0x000000111400780c */ /* 0x040fe20003f25270 */
[----:B------:R-:W-:Y:S02]  /*1d20*/  USEL UR8, URZ, 0x1, UP0 ;  /* 0x000000013f087887 */ /* 0x000fe40008000000 */
[----:B------:R-:W-:Y:S01]  /*1d30*/  USEL UR14, UR14, URZ, UP0 ;  /* 0x0000003f0e0e7287 */ /* 0x000fe20008000000 */
[----:B------:R-:W-:Y:S01]  /*1d40*/  SEL R20, R20, RZ, P1 ;  /* 0x000000ff14147207 */ /* 0x000fe20000800000 */
[----:B------:R-:W-:-:S02]  /*1d50*/  UPLOP3.LUT UP0, UPT, UPT, UPT, UPT, 0x80, 0x0 ;  /* 0x000000000000789c */ /* 0x000fc40003f0f070 */
[----:B------:R-:W-:Y:S01]  /*1d60*/  LOP3.LUT R58, R58, UR8, RZ, 0x3c, !PT ;  /* 0x000000083a3a7c12 */ /* 0x000fe2000f8e3cff */
[----:B------:R-:W-:Y:S08]  /*1d70*/  @P2 BRA `(.L_x_28) ;  /* 0xfffffffc00402947 */ /* 0x000ff0000383ffff */
.L_x_21:
[----:B0-----:R-:W-:Y:S01]  /*1d80*/  IMAD.U32 R20, RZ, RZ, UR21 ;  /* 0x00000015ff147e24 */ /* 0x001fe2000f8e00ff */
[----:B------:R-:W-:Y:S01]  /*1d90*/  SHF.L.U32 R19, R67, 0x1f, RZ ;  /* 0x0000001f43137819 */ /* 0x000fe200000006ff */
[----:B------:R-:W-:Y:S01]  /*1da0*/  UIADD3 UR5, UR5, UR19, URZ ;  /* 0x0000001305057290 */ /* 0x000fe2000fffe03f */
[----:B------:R-:W0:Y:S01]  /*1db0*/  LDC R56, c[0x0][0x288] ;  /* 0x0000a200ff387b82 */ /* 0x000e220000000800 */
[----:B------:R-:W-:Y:S01]  /*1dc0*/  UISETP.GE.U32.AND UP1, UPT, UR19, 0x11, UPT ;  /* 0x000000111300788c */ /* 0x000fe2000bf26070 */
[----:B------:R-:W-:Y:S01]  /*1dd0*/  SHF.R.S32.HI R58, RZ, 0x1f, R5 ;  /* 0x0000001fff3a7819 */ /* 0x000fe20000011405 */
[----:B------:R-:W-:Y:S02]  /*1de0*/  UISETP.GT.U32.AND UP0, UPT, UR5, 0x10, UPT ;  /* 0x000000100500788c */ /* 0x000fe4000bf04070 */
[----:B------:R-:W-:Y:S02]  /*1df0*/  UIMAD.WIDE.U32 UR8, UR5, -0xf0f0f0f, URZ ;  /* 0xf0f0f0f1050878a5 */ /* 0x000fe4000f8e003f */
[----:B------:R-:W-:Y:S01]  /*1e00*/  UISETP.LT.U32.AND UP0, UPT, UR19, 0x11, UP0 ;  /* 0x000000111300788c */ /* 0x000fe20008701070 */
[----:B------:R0:W-:Y:S01]  /*1e10*/  SYNCS.ARRIVE.TRANS64.A1T0 RZ, [R20+UR20], RZ ;  /* 0x000000ff14ff79a7 */ /* 0x0001e20008100014 */
[----:B------:R-:W-:-:S02]  /*1e20*/  WARPGROUP.DEPBAR.LE gsb0, 0x0 ;  /* 0x00008000000079c5 */ /* 0x000fc40000010000 */
[----:B------:R-:W-:Y:S02]  /*1e30*/  USEL UR10, URZ, 0x1, !UP0 ;  /* 0x000000013f0a7887 */ /* 0x000fe4000c000000 */
[----:B------:R-:W-:Y:S02]  /*1e40*/  USHF.R.U32.HI UR8, URZ, 0x4, UR9 ;  /* 0x000000043f087899 */ /* 0x000fe40008011609 */
[----:B------:R-:W-:Y:S01]  /*1e50*/  ULOP3.LUT UR4, UR4, UR10, URZ, 0x3c, !UPT ;  /* 0x0000000a04047292 */ /* 0x000fe2000f8e3c3f */
[----:B------:R-:W1:Y:S01]  /*1e60*/  SYNCS.PHASECHK.TRANS64.TRYWAIT P1, [UR12+0x8], R19 ;  /* 0x00000813ff0075a7 */ /* 0x000e62000802014c */
[----:B------:R-:W-:Y:S02]  /*1e70*/  UIMAD UR5, UR8, -0x11, UR5 ;  /* 0xffffffef080578a4 */ /* 0x000fe4000f8e0205 */
[----:B------:R-:W-:Y:S01]  /*1e80*/  @UP1 ULOP3.LUT UR4, UR4, 0x1, UR8, 0x78, !UPT ;  /* 0x0000000104041892 */ /* 0x000fe2000f8e7808 */
[----:B01----:R-:W-:Y:S11]  /*1e90*/  @!P1 BRA `(.L_x_29) ;  /* 0x0000004400c89947 */ /* 0x003ff60003800000 */
.L_x_130:
[----:B------:R-:W-:Y:S01]  /*1ea0*/  ULDC.64 UR8, c[0x0][0x6d0] ;  /* 0x0001b40000087ab9 */ /* 0x000fe20000000a00 */
[----:B------:R-:W-:Y:S02]  /*1eb0*/  IMAD.SHL.U32 R62, R6, 0x40, RZ ;  /* 0x00000040063e7824 */ /* 0x000fe400078e00ff */
[----:B0-----:R-:W-:Y:S02]  /*1ec0*/  IMAD R20, R58, UR8, RZ ;  /* 0x000000083a147c24 */ /* 0x001fe4000f8e02ff */
[C---:B------:R-:W-:Y:S01]  /*1ed0*/  IMAD.WIDE.U32 R22, R5.reuse, UR8, R10 ;  /* 0x0000000805167c25 */ /* 0x040fe2000f8e000a */
[----:B------:R-:W-:Y:S01]  /*1ee0*/  ULDC UR8, c[0x0][0x284] ;  /* 0x0000a10000087ab9 */ /* 0x000fe20000000800 */
[----:B------:R-:W-:Y:S02]  /*1ef0*/  SHF.R.S32.HI R63, RZ, 0x1f, R62 ;  /* 0x0000001fff3f7819 */ /* 0x000fe4000001143e */
[----:B------:R-:W-:Y:S01]  /*1f00*/  IMAD.SHL.U32 R19, R4, 0x40, RZ ;  /* 0x0000004004137824 */ /* 0x000fe200078e00ff */
[C---:B------:R-:W-:Y:S01]  /*1f10*/  ISETP.GE.AND P1, PT, R62.reuse, UR8, PT ;  /* 0x000000083e007c0c */ /* 0x040fe2000bf26270 */
[----:B------:R-:W-:Y:S01]  /*1f20*/  IMAD R57, R5, UR9, R20 ;  /* 0x0000000905397c24 */ /* 0x000fe2000f8e0214 */
[----:B------:R-:W-:Y:S01]  /*1f30*/  IADD3 R22, P2, R62, R22, RZ ;  /* 0x000000163e167210 */ /* 0x000fe20007f5e0ff */
[----:B---3--:R-:W-:Y:S01]  /*1f40*/  IMAD.WIDE R20, R15, 0x2, RZ ;  /* 0x000000020f147825 */ /* 0x008fe200078e02ff */
[----:B------:R-:W-:-:S02]  /*1f50*/  ISETP.GE.OR P1, PT, R19, R56, P1 ;  /* 0x000000381300720c */ /* 0x000fc40000f26670 */
[----:B------:R-:W-:Y:S01]  /*1f60*/  IADD3.X R23, R63, R23, R57, P2, !PT ;  /* 0x000000173f177210 */ /* 0x000fe200017fe439 */
[----:B------:R-:W-:Y:S02]  /*1f70*/  IMAD R6, R15, -0x2, R56 ;  /* 0xfffffffe0f067824 */ /* 0x000fe400078e0238 */
[----:B------:R-:W-:-:S04]  /*1f80*/  IMAD.WIDE R64, R4, 0x40, R20 ;  /* 0x0000004004407825 */ /* 0x000fc800078e0214 */
[----:B------:R-:W-:-:S04]  /*1f90*/  IMAD.IADD R4, R6, 0x1, -R19 ;  /* 0x0000000106047824 */ /* 0x000fc800078e0a13 */
[----:B------:R-:W-:Y:S05]  /*1fa0*/  @P1 BRA `(.L_x_30) ;  /* 0x0000002400901947 */ /* 0x000fea0003800000 */
[----:B------:R-:W0:Y:S01]  /*1fb0*/  LDC.64 R74, c[0x0][0x6c8] ;  /* 0x0001b200ff4a7b82 */ /* 0x000e220000000a00 */
[----:B----45:R-:W-:Y:S01]  /*1fc0*/  ISETP.NE.AND P2, PT, R14, RZ, PT ;  /* 0x000000ff0e00720c */ /* 0x030fe20003f45270 */
[----:B------:R-:W-:Y:S01]  /*1fd0*/  IMAD.IADD R68, R17, 0x1, -R62 ;  /* 0x0000000111447824 */ /* 0x000fe200078e0a3e */
[----:B------:R-:W-:Y:S01]  /*1fe0*/  ISETP.GT.AND P1, PT, R4, RZ, PT ;  /* 0x000000ff0400720c */ /* 0x000fe20003f24270 */
[----:B------:R-:W-:Y:S03]  /*1ff0*/  BSSY B0, `(.L_x_30) ;  /* 0x000025f000007945 */ /* 0x000fe60003800000 */
[----:B------:R-:W-:Y:S01]  /*2000*/  ISETP.GT.AND P5, PT, R68, RZ, P1 ;  /* 0x000000ff4400720c */ /* 0x000fe20000fa4270 */
[-C--:B0-----:R-:W-:Y:S02]  /*2010*/  IMAD R6, R65, R74.reuse, RZ ;  /* 0x0000004a41067224 */ /* 0x081fe400078e02ff */
[----:B------:R-:W-:-:S04]  /*2020*/  IMAD.WIDE.U32 R70, R64, R74, R22 ;  /* 0x0000004a40467225 */ /* 0x000fc800078e0016 */
[----:B------:R-:W-:-:S04]  /*2030*/  IMAD R19, R64, R75, R6 ;  /* 0x0000004b40137224 */ /* 0x000fc800078e0206 */
[----:B------:R-:W-:Y:S01]  /*2040*/  IMAD.IADD R59, R71, 0x1, R19 ;  /* 0x00000001473b7824 */ /* 0x000fe200078e0213 */
[----:B------:R-:W-:Y:S06]  /*2050*/  @!P2 BRA `(.L_x_31) ;  /* 0x0000001800a4a947 */ /* 0x000fec0003800000 */
[----:B------:R-:W-:Y:S01]  /*2060*/  ULDC.64 UR8, c[0x0][0x6b8] ;  /* 0x0001ae0000087ab9 */ /* 0x000fe20000000a00 */
[----:B------:R-:W-:Y:S01]  /*2070*/  ULDC.64 UR22, c[0x0][0x6b0] ;  /* 0x0001ac0000167ab9 */ /* 0x000fe20000000a00 */
[----:B------:R-:W-:Y:S01]  /*2080*/  IMAD.WIDE.U32 R20, R5, UR8, R10 ;  /* 0x0000000805147c25 */ /* 0x000fe2000f8e000a */
[----:B------:R-:W-:Y:S01]  /*2090*/  ULDC.64 UR24, c[0x0][0x6a8] ;  /* 0x0001aa0000187ab9 */ /* 0x000fe20000000a00 */
[----:B------:R-:W0:Y:S01]  /*20a0*/  LDC.64 R60, c[0x0][0x6b0] ;  /* 0x0001ac00ff3c7b82 */ /* 0x000e220000000a00 */
[----:B------:R-:W-:Y:S01]  /*20b0*/  ULDC.64 UR10, c[0x0][0x6c0] ;  /* 0x0001b000000a7ab9 */ /* 0x000fe20000000a00 */
[----:B------:R-:W-:Y:S01]  /*20c0*/  IMAD R6, R58, UR8, RZ ;  /* 0x000000083a067c24 */ /* 0x000fe2000f8e02ff */
[----:B------:R-:W-:Y:S01]  /*20d0*/  IADD3 R22, P2, R62, R20, RZ ;  /* 0x000000143e167210 */ /* 0x000fe20007f5e0ff */
[----:B------:R-:W-:Y:S02]  /*20e0*/  IMAD R19, R65, UR22, RZ ;  /* 0x0000001641137c24 */ /* 0x000fe4000f8e02ff */
[----:B------:R-:W-:-:S02]  /*20f0*/  IMAD R69, R5, UR9, R6 ;  /* 0x0000000905457c24 */ /* 0x000fc4000f8e0206 */
[----:B------:R-:W-:-:S03]  /*2100*/  IMAD R65, R64, UR23, R19 ;  /* 0x0000001740417c24 */ /* 0x000fc6000f8e0213 */
[----:B------:R-:W-:-:S03]  /*2110*/  IADD3.X R23, R63, R21, R69, P2, !PT ;  /* 0x000000153f177210 */ /* 0x000fc600017fe445 */
[----:B------:R-:W-:-:S04]  /*2120*/  IMAD.WIDE.U32 R20, R64, UR22, R22 ;  /* 0x0000001640147c25 */ /* 0x000fc8000f8e0016 */
[----:B------:R-:W-:Y:S01]  /*2130*/  IMAD.IADD R19, R21, 0x1, R65 ;  /* 0x0000000115137824 */ /* 0x000fe200078e0241 */
[----:B------:R-:W-:-:S04]  /*2140*/  LEA R56, P2, R20, UR24, 0x2 ;  /* 0x0000001814387c11 */ /* 0x000fc8000f8410ff */
[----:B------:R-:W-:-:S05]  /*2150*/  LEA.HI.X R57, R20, UR25, R19, 0x2, P2 ;  /* 0x0000001914397c11 */ /* 0x000fca00090f1413 */
[----:B------:R-:W3:Y:S01]  /*2160*/  @P5 LDG.E.LTC128B R19, desc[UR16][R56.64] ;  /* 0x0000001038135981 */ /* 0x000ee2000c1e1920 */
[----:B------:R-:W-:Y:S01]  /*2170*/  IMAD.WIDE.U32 R20, R64, UR22, R62 ;  /* 0x0000001640147c25 */ /* 0x000fe2000f8e003e */
[----:B------:R-:W-:Y:S01]  /*2180*/  LEA R58, P2, R70, UR10, 0x2 ;  /* 0x0000000a463a7c11 */ /* 0x000fe2000f8410ff */
[----:B------:R-:W-:Y:S02]  /*2190*/  BSSY B1, `(.L_x_32) ;  /* 0x0000016000017945 */ /* 0x000fe40003800000 */
[----:B0-----:R-:W-:Y:S01]  /*21a0*/  IMAD.WIDE.U32 R72, R64, UR22, R60 ;  /* 0x0000001640487c25 */ /* 0x001fe2000f8e003c */
[----:B------:R-:W-:Y:S02]  /*21b0*/  LEA.HI.X R59, R70, UR11, R59, 0x2, P2 ;  /* 0x0000000b463b7c11 */ /* 0x000fe400090f143b */
[----:B------:R-:W-:Y:S01]  /*21c0*/  IADD3 R20, P3, R10, R20, RZ ;  /* 0x000000140a147210 */ /* 0x000fe20007f7e0ff */
[----:B------:R-:W-:Y:S01]  /*21d0*/  IMAD.IADD R77, R65, 0x1, R73 ;  /* 0x00000001414d7824 */ /* 0x000fe200078e0249 */
[----:B------:R-:W-:-:S02]  /*21e0*/  ISETP.GT.AND P2, PT, R4, 0x1, PT ;  /* 0x000000010400780c */ /* 0x000fc40003f44270 */
[----:B------:R-:W-:Y:S02]  /*21f0*/  IADD3.X R21, R11, R65, R21, P3, !PT ;  /* 0x000000410b157210 */ /* 0x000fe40001ffe415 */
[----:B------:R-:W-:Y:S01]  /*2200*/  IADD3 R60, P3, R22, R72, RZ ;  /* 0x00000048163c7210 */ /* 0x000fe20007f7e0ff */
[----:B------:R-:W-:-:S04]  /*2210*/  IMAD.WIDE.U32 R20, R5, UR8, R20 ;  /* 0x0000000805147c25 */ /* 0x000fc8000f8e0014 */
[----:B------:R-:W-:Y:S01]  /*2220*/  IMAD.X R23, R77, 0x1, R23, P3 ;  /* 0x000000014d177824 */ /* 0x000fe200018e0617 */
[----:B------:R-:W-:Y:S01]  /*2230*/  LEA R22, P3, R60, UR24, 0x2 ;  /* 0x000000183c167c11 */ /* 0x000fe2000f8610ff */
[----:B------:R-:W-:-:S03]  /*2240*/  IMAD.IADD R21, R69, 0x1, R21 ;  /* 0x0000000145157824 */ /* 0x000fc600078e0215 */
[----:B------:R-:W-:Y:S02]  /*2250*/  LEA.HI.X R23, R60, UR25, R23, 0x2, P3 ;  /* 0x000000193c177c11 */ /* 0x000fe400098f1417 */
[----:B------:R-:W-:Y:S02]  /*2260*/  LEA R64, P3, R20, UR24, 0x2 ;  /* 0x0000001814407c11 */ /* 0x000fe4000f8610ff */
[----:B------:R-:W-:Y:S02]  /*2270*/  LEA R60, P6, R74, R58, 0x2 ;  /* 0x0000003a4a3c7211 */ /* 0x000fe400078c10ff */
[----:B------:R-:W-:Y:S01]  /*2280*/  LEA.HI.X R65, R20, UR25, R21, 0x2, P3 ;  /* 0x0000001914417c11 */ /* 0x000fe200098f1415 */
[----:B---3--:R-:W-:-:S04]  /*2290*/  IMAD R6, R19, R14, RZ ;  /* 0x0000000e13067224 */ /* 0x008fc800078e02ff */
[----:B--2---:R-:W-:-:S05]  /*22a0*/  IMAD R71, R24, R13, R6 ;  /* 0x0000000d18477224 */ /* 0x004fca00078e0206 */
[----:B------:R0:W-:Y:S01]  /*22b0*/  @P5 STG.E desc[UR16][R58.64], R71 ;  /* 0x000000473a005986 */ /* 0x0001e2000c101910 */
[----:B------:R-:W-:-:S13]  /*22c0*/  ISETP.GT.AND P5, PT, R68, RZ, P2 ;  /* 0x000000ff4400720c */ /* 0x000fda00017a4270 */
[----:B0-----:R-:W-:Y:S05]  /*22d0*/  @!P5 BRA `(.L_x_33) ;  /* 0x000000000004d947 */ /* 0x001fea0003800000 */
[----:B------:R0:W5:Y:S02]  /*22e0*/  LDG.E.LTC128B R19, desc[UR16][R22.64] ;  /* 0x0000001016137981 */ /* 0x000164000c1e1920 */
.L_x_33:
[----:B------:R-:W-:Y:S05]  /*22f0*/  BSYNC B1 ;  /* 0x0000000000017941 */ /* 0x000fea0003800000 */
.L_x_32:
[----:B-----5:R-:W-:Y:S01]  /*2300*/  IMAD R6, R19, R14, RZ ;  /* 0x0000000e13067224 */ /* 0x020fe200078e02ff */
[----:B------:R-:W-:Y:S01]  /*2310*/  LEA.HI.X R61, R74, R59, R75, 0x2, P6 ;  /* 0x0000003b4a3d7211 */ /* 0x000fe200030f144b */
[----:B------:R-:W-:Y:S01]  /*2320*/  BSSY B1, `(.L_x_34) ;  /* 0x0000008000017945 */ /* 0x000fe20003800000 */
[----:B------:R-:W-:Y:S01]  /*2330*/  ISETP.GT.AND P3, PT, R68, 0x8, P1 ;  /* 0x000000084400780c */ /* 0x000fe20000f64270 */
[----:B------:R-:W-:Y:S01]  /*2340*/  IMAD R25, R25, R13, R6 ;  /* 0x0000000d19197224 */ /* 0x000fe200078e0206 */
[----:B------:R-:W-:-:S04]  /*2350*/  IADD3 R20, P1, P6, R10, R72, R62 ;  /* 0x000000480a147210 */ /* 0x000fc80007e3e03e */
[----:B------:R1:W-:Y:S01]  /*2360*/  @P5 STG.E desc[UR16][R60.64], R25 ;  /* 0x000000193c005986 */ /* 0x0003e2000c101910 */
[----:B------:R-:W-:-:S06]  /*2370*/  IADD3.X R21, R11, R77, R63, P1, P6 ;  /* 0x0000004d0b157210 */ /* 0x000fcc0000fec43f */
[----:B------:R-:W-:Y:S05]  /*2380*/  @!P3 BRA `(.L_x_35) ;  /* 0x000000000004b947 */ /* 0x000fea0003800000 */
[----:B------:R2:W5:Y:S02]  /*2390*/  LDG.E.LTC128B R19, desc[UR16][R64.64+0x20] ;  /* 0x0000201040137981 */ /* 0x000564000c1e1920 */
.L_x_35:
[----:B------:R-:W-:Y:S05]  /*23a0*/  BSYNC B1 ;  /* 0x0000000000017941 */ /* 0x000fea0003800000 */
.L_x_34:
[----:B------:R-:W-:Y:S01]  /*23b0*/  IMAD.WIDE.U32 R20, R5, UR8, R20 ;  /* 0x0000000805147c25 */ /* 0x000fe2000f8e0014 */
[----:B------:R-:W-:Y:S01]  /*23c0*/  ISETP.GT.AND P2, PT, R68, 0x8, P2 ;  /* 0x000000084400780c */ /* 0x000fe20001744270 */
[----:B------:R-:W-:Y:S01]  /*23d0*/  USHF.L.U64.HI UR11, UR22, 0x5, UR23 ;  /* 0x00000005160b7899 */ /* 0x000fe20008010217 */
[----:B------:R-:W-:Y:S01]  /*23e0*/  ISETP.GT.AND P1, PT, R4, 0x8, PT ;  /* 0x000000080400780c */ /* 0x000fe20003f24270 */
[----:B------:R-:W-:Y:S01]  /*23f0*/  IMAD.IADD R5, R69, 0x1, R21 ;  /* 0x0000000145057824 */ /* 0x000fe200078e0215 */
[C---:B------:R-:W-:Y:S01]  /*2400*/  LEA R24, P6, R20.reuse, UR24, 0x2 ;  /* 0x0000001814187c11 */ /* 0x040fe2000f8c10ff */
[----:B-----5:R-:W-:Y:S01]  /*2410*/  IMAD R6, R19, R14, RZ ;  /* 0x0000000e13067224 */ /* 0x020fe200078e02ff */
[----:B------:R-:W-:Y:S01]  /*2420*/  USHF.L.U32 UR10, UR22, 0x5, URZ ;  /* 0x00000005160a7899 */ /* 0x000fe2000800063f */
[----:B------:R-:W-:Y:S01]  /*2430*/  @P3 IMAD.MOV.U32 R21, RZ, RZ, R59 ;  /* 0x000000ffff153224 */ /* 0x000fe200078e003b */
[----:B-1----:R-:W-:Y:S01]  /*2440*/  LEA.HI.X R25, R20, UR25, R5, 0x2, P6 ;  /* 0x0000001914197c11 */ /* 0x002fe2000b0f1405 */
[----:B------:R-:W-:Y:S01]  /*2450*/  IMAD R63, R26, R13, R6 ;  /* 0x0000000d1a3f7224 */ /* 0x000fe200078e0206 */
[----:B------:R-:W-:Y:S01]  /*2460*/  BSSY B1, `(.L_x_36) ;  /* 0x0000006000017945 */ /* 0x000fe20003800000 */
[----:B------:R-:W-:Y:S01]  /*2470*/  @P3 IMAD.MOV.U32 R20, RZ, RZ, R58 ;  /* 0x000000ffff143224 */ /* 0x000fe200078e003a */
[----:B------:R-:W-:-:S04]  /*2480*/  ISETP.GT.AND P5, PT, R68, RZ, P1 ;  /* 0x000000ff4400720c */ /* 0x000fc80000fa4270 */
[----:B------:R1:W-:Y:S01]  /*2490*/  @P3 STG.E desc[UR16][R20.64+0x20], R63 ;  /* 0x0000203f14003986 */ /* 0x0003e2000c101910 */
[----:B------:R-:W-:Y:S08]  /*24a0*/  @!P2 BRA `(.L_x_37) ;  /* 0x000000000004a947 */ /* 0x000ff00003800000 */
[----:B------:R3:W5:Y:S02]  /*24b0*/  LDG.E.LTC128B R19, desc[UR16][R24.64+0x20] ;  /* 0x0000201018137981 */ /* 0x000764000c1e1920 */
.L_x_37:
[----:B------:R-:W-:Y:S05]  /*24c0*/  BSYNC B1 ;  /* 0x0000000000017941 */ /* 0x000fea0003800000 */
.L_x_36:
[----:B-----5:R-:W-:Y:S01]  /*24d0*/  IMAD R6, R19, R14, RZ ;  /* 0x0000000e13067224 */ /* 0x020fe200078e02ff */
[----:B---3--:R-:W-:-:S03]  /*24e0*/  IADD3 R24, P3, R56, UR10, RZ ;  /* 0x0000000a38187c10 */ /* 0x008fc6000ff7e0ff */
[----:B-1----:R-:W-:Y:S01]  /*24f0*/  IMAD R21, R27, R13, R6 ;  /* 0x0000000d1b157224 */ /* 0x002fe200078e0206 */
[----:B------:R-:W-:-:S04]  /*2500*/  IADD3.X R25, R57, UR11, RZ, P3, !PT ;  /* 0x0000000b39197c10 */ /* 0x000fc80009ffe4ff */
[----:B------:R1:W-:Y:S04]  /*2510*/  @P2 STG.E desc[UR16][R60.64+0x20], R21 ;  /* 0x000020153c002986 */ /* 0x0003e8000c101910 */
[----:B------:R-:W3:Y:S01]  /*2520*/  @P5 LDG.E.LTC128B R19, desc[UR16][R24.64] ;  /* 0x0000001018135981 */ /* 0x000ee2000c1e1920 */
[C---:B------:R-:W-:Y:S01]  /*2530*/  IMAD.SHL.U32 R20, R74.reuse, 0x20, RZ ;  /* 0x000000204a147824 */ /* 0x040fe200078e00ff */
[----:B------:R-:W-:Y:S01]  /*2540*/  SHF.L.U64.HI R6, R74, 0x5, R75 ;  /* 0x000000054a067819 */ /* 0x000fe2000001024b */
[----:B------:R-:W-:Y:S01]  /*2550*/  BSSY B1, `(.L_x_38) ;  /* 0x000000c000017945 */ /* 0x000fe20003800000 */
[----:B------:R-:W-:Y:S02]  /*2560*/  ISETP.GT.AND P3, PT, R4, 0x9, PT ;  /* 0x000000090400780c */ /* 0x000fe40003f64270 */
[----:B------:R-:W-:-:S02]  /*2570*/  IADD3 R26, P6, R20, R58, RZ ;  /* 0x0000003a141a7210 */ /* 0x000fc40007fde0ff */
[----:B------:R-:W-:-:S03]  /*2580*/  ISETP.GT.AND P2, PT, R68, RZ, P3 ;  /* 0x000000ff4400720c */ /* 0x000fc60001f44270 */
[----:B------:R-:W-:Y:S01]  /*2590*/  IMAD.X R27, R6, 0x1, R59, P6 ;  /* 0x00000001061b7824 */ /* 0x000fe200030e063b */
[----:B------:R-:W-:-:S04]  /*25a0*/  IADD3 R62, P6, R22, UR10, RZ ;  /* 0x0000000a163e7c10 */ /* 0x000fc8000ffde0ff */
[----:B------:R-:W-:Y:S01]  /*25b0*/  IADD3.X R63, R23, UR11, RZ, P6, !PT ;  /* 0x0000000b173f7c10 */ /* 0x000fe2000b7fe4ff */
[----:B---3--:R-:W-:-:S04]  /*25c0*/  IMAD R5, R19, R14, RZ ;  /* 0x0000000e13057224 */ /* 0x008fc800078e02ff */
[----:B------:R-:W-:-:S05]  /*25d0*/  IMAD R5, R28, R13, R5 ;  /* 0x0000000d1c057224 */ /* 0x000fca00078e0205 */
[----:B------:R1:W-:Y:S01]  /*25e0*/  @P5 STG.E desc[UR16][R26.64], R5 ;  /* 0x000000051a005986 */ /* 0x0003e2000c101910 */
[----:B------:R-:W-:Y:S05]  /*25f0*/  @!P2 BRA `(.L_x_39) ;  /* 0x000000000004a947 */ /* 0x000fea0003800000 */
[----:B------:R3:W5:Y:S02]  /*2600*/  LDG.E.LTC128B R19, desc[UR16][R62.64] ;  /* 0x000000103e137981 */ /* 0x000764000c1e1920 */
.L_x_39:
[----:B------:R-:W-:Y:S05]  /*2610*/  BSYNC B1 ;  /* 0x0000000000017941 */ /* 0x000fea0003800000 */
.L_x_38:
[----:B------:R-:W-:Y:S01]  /*2620*/  UIADD3 UR8, UP0, UR10, 0x20, URZ ;  /* 0x000000200a087890 */ /* 0x000fe2000ff1e03f */
[----:B------:R-:W-:Y:S01]  /*2630*/  ISETP.GT.AND P1, PT, R68, 0x8, P1 ;  /* 0x000000084400780c */ /* 0x000fe20000f24270 */
[----:B-----5:R-:W-:Y:S01]  /*2640*/  IMAD R70, R19, R14, RZ ;  /* 0x0000000e13467224 */ /* 0x020fe200078e02ff */
[----:B--2---:R-:W-:Y:S01]  /*2650*/  IADD3 R64, P5, R20, R60, RZ ;  /* 0x0000003c14407210 */ /* 0x004fe20007fbe0ff */
[----:B------:R-:W-:Y:S01]  /*2660*/  UIADD3.X UR9, URZ, UR11, URZ, UP0, !UPT ;  /* 0x0000000b3f097290 */ /* 0x000fe200087fe43f */
[----:B------:R-:W-:Y:S01]  /*2670*/  IMAD.MOV.U32 R69, RZ, RZ, R19 ;  /* 0x000000ffff457224 */ /* 0x000fe200078e0013 */
[----:B------:R-:W-:Y:S01]  /*2680*/  IADD3 R28, P6, R56, UR8, RZ ;  /* 0x00000008381c7c10 */ /* 0x000fe2000ffde0ff */
[----:B------:R-:W-:Y:S02]  /*2690*/  IMAD R71, R29, R13, R70 ;  /* 0x0000000d1d477224 */ /* 0x000fe400078e0246 */
[----:B------:R-:W-:Y:S01]  /*26a0*/  IMAD.X R65, R6, 0x1, R61, P5 ;  /* 0x0000000106417824 */ /* 0x000fe200028e063d */
[----:B------:R-:W-:-:S04]  /*26b0*/  IADD3.X R29, R57, UR9, RZ, P6, !PT ;  /* 0x00000009391d7c10 */ /* 0x000fc8000b7fe4ff */
[----:B------:R2:W-:Y:S04]  /*26c0*/  @P2 STG.E desc[UR16][R64.64], R71 ;  /* 0x0000004740002986 */ /* 0x0005e8000c101910 */
[----:B------:R-:W4:Y:S01]  /*26d0*/  @P1 LDG.E.LTC128B R69, desc[UR16][R28.64] ;  /* 0x000000101c451981 */ /* 0x000f22000c1e1920 */
[----:B------:R-:W-:Y:S01]  /*26e0*/  IADD3 R19, P2, R20, 0x20, RZ ;  /* 0x0000002014137810 */ /* 0x000fe20007f5e0ff */
[----:B------:R-:W-:Y:S01]  /*26f0*/  BSSY B1, `(.L_x_40) ;  /* 0x000000e000017945 */ /* 0x000fe20003800000 */
[----:B------:R-:W-:Y:S02]  /*2700*/  ISETP.GT.AND P5, PT, R68, 0x8, P3 ;  /* 0x000000084400780c */ /* 0x000fe40001fa4270 */
[----:B------:R-:W-:Y:S01]  /*2710*/  IADD3 R56, P6, R19, R58, RZ ;  /* 0x0000003a13387210 */ /* 0x000fe20007fde0ff */
[----:B-1----:R-:W-:Y:S01]  /*2720*/  IMAD.X R5, RZ, RZ, R6, P2 ;  /* 0x000000ffff057224 */ /* 0x002fe200010e0606 */
[----:B0-----:R-:W-:-:S02]  /*2730*/  IADD3 R22, P3, R22, UR8, RZ ;  /* 0x0000000816167c10 */ /* 0x001fc4000ff7e0ff */
[----:B------:R-:W-:Y:S01]  /*2740*/  ISETP.GT.AND P2, PT, R4, 0x10, PT ;  /* 0x000000100400780c */ /* 0x000fe20003f44270 */
[----:B------:R-:W-:Y:S01]  /*2750*/  IMAD.X R57, R5, 0x1, R59, P6 ;  /* 0x0000000105397824 */ /* 0x000fe200030e063b */
[----:B------:R-:W-:Y:S02]  /*2760*/  IADD3 R58, P6, R19, R60, RZ ;  /* 0x0000003c133a7210 */ /* 0x000fe40007fde0ff */
[----:B------:R-:W-:Y:S01]  /*2770*/  IADD3.X R23, R23, UR9, RZ, P3, !PT ;  /* 0x0000000917177c10 */ /* 0x000fe20009ffe4ff */
[----:B----4-:R-:W-:-:S04]  /*2780*/  IMAD R21, R69, R14, RZ ;  /* 0x0000000e45157224 */ /* 0x010fc800078e02ff */
[----:B------:R-:W-:-:S05]  /*2790*/  IMAD R21, R30, R13, R21 ;  /* 0x0000000d1e157224 */ /* 0x000fca00078e0215 */
[----:B------:R2:W-:Y:S01]  /*27a0*/  @P1 STG.E desc[UR16][R56.64], R21 ;  /* 0x0000001538001986 */ /* 0x0005e2000c101910 */
[----:B------:R-:W-:Y:S05]  /*27b0*/  @!P5 BRA `(.L_x_41) ;  /* 0x000000000004d947 */ /* 0x000fea0003800000 */
[----:B------:R0:W5:Y:S02]  /*27c0*/  LDG.E.LTC128B R69, desc[UR16][R22.64] ;  /* 0x0000001016457981 */ /* 0x000164000c1e1920 */
.L_x_41:
[----:B------:R-:W-:Y:S05]  /*27d0*/  BSYNC B1 ;  /* 0x0000000000017941 */ /* 0x000fea0003800000 */
.L_x_40:
[----:B0----5:R-:W-:Y:S01]  /*27e0*/  IMAD R22, R69, R14, RZ ;  /* 0x0000000e45167224 */ /* 0x021fe200078e02ff */
[----:B------:R-:W-:Y:S01]  /*27f0*/  ISETP.GT.AND P3, PT, R68, RZ, P2 ;  /* 0x000000ff4400720c */ /* 0x000fe20001764270 */
[----:B------:R-:W-:Y:S01]  /*2800*/  IMAD.X R59, R5, 0x1, R61, P6 ;  /* 0x00000001053b7824 */ /* 0x000fe200030e063d */
[----:B------:R-:W-:Y:S01]  /*2810*/  BSSY B1, `(.L_x_42) ;  /* 0x0000008000017945 */ /* 0x000fe20003800000 */
[----:B------:R-:W-:Y:S01]  /*2820*/  IMAD R31, R31, R13, R22 ;  /* 0x0000000d1f1f7224 */ /* 0x000fe200078e0216 */
[----:B------:R-:W-:Y:S02]  /*2830*/  IADD3 R22, P1, R24, UR10, RZ ;  /* 0x0000000a18167c10 */ /* 0x000fe4000ff3e0ff */
[----:B------:R-:W-:Y:S02]  /*2840*/  IADD3 R28, P6, R26, R20, RZ ;  /* 0x000000141a1c7210 */ /* 0x000fe40007fde0ff */
[----:B------:R0:W-:Y:S01]  /*2850*/  @P5 STG.E desc[UR16][R58.64], R31 ;  /* 0x0000001f3a005986 */ /* 0x0001e2000c101910 */
[----:B------:R-:W-:-:S04]  /*2860*/  IADD3.X R23, R25, UR11, RZ, P1, !PT ;  /* 0x0000000b19177c10 */ /* 0x000fc80008ffe4ff */
[----:B------:R-:W-:Y:S06]  /*2870*/  @!P3 BRA `(.L_x_43) ;  /* 0x000000000004b947 */ /* 0x000fec0003800000 */
[----:B------:R1:W5:Y:S02]  /*2880*/  LDG.E.LTC128B R69, desc[UR16][R22.64] ;  /* 0x0000001016457981 */ /* 0x000364000c1e1920 */
.L_x_43:
[----:B------:R-:W-:Y:S05]  /*2890*/  BSYNC B1 ;  /* 0x0000000000017941 */ /* 0x000fea0003800000 */
.L_x_42:
[----:B------:R-:W-:Y:S01]  /*28a0*/  ISETP.GT.AND P1, PT, R4, 0x11, PT ;  /* 0x000000110400780c */ /* 0x000fe20003f24270 */
[----:B--2--5:R-:W-:Y:S01]  /*28b0*/  IMAD R21, R69, R14, RZ ;  /* 0x0000000e45157224 */ /* 0x024fe200078e02ff */
[----:B------:R-:W-:Y:S01]  /*28c0*/  BSSY B1, `(.L_x_44) ;  /* 0x000000a000017945 */ /* 0x000fe20003800000 */
[----:B------:R-:W-:Y:S01]  /*28d0*/  IMAD.X R29, R27, 0x1, R6, P6 ;  /* 0x000000011b1d7824 */ /* 0x000fe200030e0606 */
[----:B------:R-:W-:Y:S01]  /*28e0*/  ISETP.GT.AND P5, PT, R68, RZ, P1 ;  /* 0x000000ff4400720c */ /* 0x000fe20000fa4270 */
[----:B------:R-:W-:Y:S01]  /*28f0*/  IMAD R21, R32, R13, R21 ;  /* 0x0000000d20157224 */ /* 0x000fe200078e0215 */
[----:B------:R-:W-:-:S04]  /*2900*/  IADD3 R56, P6, R64, R20, RZ ;  /* 0x0000001440387210 */ /* 0x000fc80007fde0ff */
[----:B------:R2:W-:Y:S01]  /*2910*/  @P3 STG.E desc[UR16][R28.64], R21 ;  /* 0x000000151c003986 */ /* 0x0005e2000c101910 */
[----:B------:R-:W-:-:S04]  /*2920*/  IADD3 R30, P3, R62, UR10, RZ ;  /* 0x0000000a3e1e7c10 */ /* 0x000fc8000ff7e0ff */
[----:B0-----:R-:W-:Y:S02]  /*2930*/  IADD3.X R31, R63, UR11, RZ, P3, !PT ;  /* 0x0000000b3f1f7c10 */ /* 0x001fe40009ffe4ff */
[----:B------:R-:W-:Y:S07]  /*2940*/  @!P5 BRA `(.L_x_45) ;  /* 0x000000000004d947 */ /* 0x000fee0003800000 */
[----:B------:R0:W5:Y:S02]  /*2950*/  LDG.E.LTC128B R69, desc[UR16][R30.64] ;  /* 0x000000101e457981 */ /* 0x000164000c1e1920 */
.L_x_45:
[----:B------:R-:W-:Y:S05]  /*2960*/  BSYNC B1 ;  /* 0x0000000000017941 */ /* 0x000fea0003800000 */
.L_x_44:
[----:B-----5:R-:W-:Y:S01]  /*2970*/  IMAD R32, R69, R14, RZ ;  /* 0x0000000e45207224 */ /* 0x020fe200078e02ff */
[----:B------:R-:W-:Y:S01]  /*2980*/  ISETP.GT.AND P3, PT, R68, 0x8, P2 ;  /* 0x000000084400780c */ /* 0x000fe20001764270 */
[----:B------:R-:W-:Y:S01]  /*2990*/  IMAD.X R57, R65, 0x1, R6, P6 ;  /* 0x0000000141397824 */ /* 0x000fe200030e0606 */
[----:B------:R-:W-:Y:S01]  /*29a0*/  IADD3 R24, P2, R24, UR8, RZ ;  /* 0x0000000818187c10 */ /* 0x000fe2000ff5e0ff */
[----:B------:R-:W-:Y:S01]  /*29b0*/  IMAD R33, R33, R13, R32 ;  /* 0x0000000d21217224 */ /* 0x000fe200078e0220 */
[----:B------:R-:W-:Y:S02]  /*29c0*/  BSSY B1, `(.L_x_46) ;  /* 0x0000005000017945 */ /* 0x000fe40003800000 */
[----:B------:R-:W-:Y:S02]  /*29d0*/  IADD3.X R25, R25, UR9, RZ, P2, !PT ;  /* 0x0000000919197c10 */ /* 0x000fe400097fe4ff */
[----:B------:R4:W-:Y:S05]  /*29e0*/  @P5 STG.E desc[UR16][R56.64], R33 ;  /* 0x0000002138005986 */ /* 0x0009ea000c101910 */
[----:B------:R-:W-:Y:S05]  /*29f0*/  @!P3 BRA `(.L_x_47) ;  /* 0x000000000004b947 */ /* 0x000fea0003800000 */
[----:B------:R0:W5:Y:S02]  /*2a00*/  LDG.E.LTC128B R69, desc[UR16][R24.64] ;  /* 0x0000001018457981 */ /* 0x000164000c1e1920 */
.L_x_47:
[----:B------:R-:W-:Y:S05]  /*2a10*/  BSYNC B1 ;  /* 0x0000000000017941 */ /* 0x000fea0003800000 */
.L_x_46:
[----:B0-----:R-:W-:Y:S01]  /*2a20*/  IADD3 R24, P5, R19, R26, RZ ;  /* 0x0000001a13187210 */ /* 0x001fe20007fbe0ff */
[----:B--2--5:R-:W-:Y:S01]  /*2a30*/  IMAD R21, R69, R14, RZ ;  /* 0x0000000e45157224 */ /* 0x024fe200078e02ff */
[----:B------:R-:W-:Y:S01]  /*2a40*/  ISETP.GT.AND P1, PT, R68, 0x8, P1 ;  /* 0x000000084400780c */ /* 0x000fe20000f24270 */
[----:B------:R-:W-:Y:S01]  /*2a50*/  BSSY B1, `(.L_x_48) ;  /* 0x000000a000017945 */ /* 0x000fe20003800000 */
[----:B------:R-:W-:Y:S01]  /*2a60*/  IADD3 R26, P6, R62, UR8, RZ ;  /* 0x000000083e1a7c10 */ /* 0x000fe2000ffde0ff */
[----:B------:R-:W-:Y:S01]  /*2a70*/  IMAD R21, R34, R13, R21 ;  /* 0x0000000d22157224 */ /* 0x000fe200078e0215 */
[----:B------:R-:W-:Y:S01]  /*2a80*/  ISETP.GT.AND P2, PT, R4, 0x18, PT ;  /* 0x000000180400780c */ /* 0x000fe20003f44270 */
[----:B------:R-:W-:Y:S01]  /*2a90*/  IMAD.X R25, R5, 0x1, R27, P5 ;  /* 0x0000000105197824 */ /* 0x000fe200028e061b */
[----:B------:R-:W-:Y:S02]  /*2aa0*/  IADD3 R32, P5, R19, R64, RZ ;  /* 0x0000004013207210 */ /* 0x000fe40007fbe0ff */
[----:B------:R-:W-:-:S02]  /*2ab0*/  IADD3.X R27, R63, UR9, RZ, P6, !PT ;  /* 0x000000093f1b7c10 */ /* 0x000fc4000b7fe4ff */
[----:B------:R0:W-:Y:S03]  /*2ac0*/  @P3 STG.E desc[UR16][R24.64], R21 ;  /* 0x0000001518003986 */ /* 0x0001e6000c101910 */
[----:B------:R-:W-:Y:S06]  /*2ad0*/  @!P1 BRA `(.L_x_49) ;  /* 0x0000000000049947 */ /* 0x000fec0003800000 */
[----:B------:R2:W5:Y:S02]  /*2ae0*/  LDG.E.LTC128B R69, desc[UR16][R26.64] ;  /* 0x000000101a457981 */ /* 0x000564000c1e1920 */
.L_x_49:
[----:B------:R-:W-:Y:S05]  /*2af0*/  BSYNC B1 ;  /* 0x0000000000017941 */ /* 0x000fea0003800000 */
.L_x_48:
[----:B0----5:R-:W-:Y:S01]  /*2b00*/  IMAD R24, R69, R14, RZ ;  /* 0x0000000e45187224 */ /* 0x021fe200078e02ff */
[----:B------:R-:W-:Y:S01]  /*2b10*/  ISETP.GT.AND P3, PT, R68, RZ, P2 ;  /* 0x000000ff4400720c */ /* 0x000fe20001764270 */
[----:B----4-:R-:W-:Y:S01]  /*2b20*/  IMAD.X R33, R5, 0x1, R65, P5 ;  /* 0x0000000105217824 */ /* 0x010fe200028e0641 */
[----:B------:R-:W-:Y:S01]  /*2b30*/  BSSY B1, `(.L_x_50) ;  /* 0x0000008000017945 */ /* 0x000fe20003800000 */
[----:B------:R-:W-:Y:S01]  /*2b40*/  IMAD R35, R35, R13, R24 ;  /* 0x0000000d23237224 */ /* 0x000fe200078e0218 */
[----:B------:R-:W-:Y:S02]  /*2b50*/  IADD3 R24, P6, R22, UR10, RZ ;  /* 0x0000000a16187c10 */ /* 0x000fe4000ffde0ff */
[----:B--2---:R-:W-:Y:S02]  /*2b60*/  IADD3 R26, P5, R28, R20, RZ ;  /* 0x000000141c1a7210 */ /* 0x004fe40007fbe0ff */
[----:B------:R0:W-:Y:S01]  /*2b70*/  @P1 STG.E desc[UR16][R32.64], R35 ;  /* 0x0000002320001986 */ /* 0x0001e2000c101910 */
[----:B------:R-:W-:-:S04]  /*2b80*/  IADD3.X R25, R23, UR11, RZ, P6, !PT ;  /* 0x0000000b17197c10 */ /* 0x000fc8000b7fe4ff */
[----:B------:R-:W-:Y:S06]  /*2b90*/  @!P3 BRA `(.L_x_51) ;  /* 0x000000000004b947 */ /* 0x000fec0003800000 */
[----:B------:R2:W5:Y:S02]  /*2ba0*/  LDG.E.LTC128B R69, desc[UR16][R24.64] ;  /* 0x0000001018457981 */ /* 0x000564000c1e1920 */
.L_x_51:
[----:B------:R-:W-:Y:S05]  /*2bb0*/  BSYNC B1 ;  /* 0x0000000000017941 */ /* 0x000fea0003800000 */
.L_x_50:
[----:B------:R-:W-:Y:S01]  /*2bc0*/  ISETP.GT.AND P1, PT, R4, 0x19, PT ;  /* 0x000000190400780c */ /* 0x000fe20003f24270 */
[----:B------:R-:W-:Y:S01]  /*2bd0*/  IMAD.X R27, R29, 0x1, R6, P5 ;  /* 0x000000011d1b7824 */ /* 0x000fe200028e0606 */
[----:B------:R-:W-:Y:S01]  /*2be0*/  BSSY B1, `(.L_x_52) ;  /* 0x000000a000017945 */ /* 0x000fe20003800000 */
[----:B-----5:R-:W-:Y:S01]  /*2bf0*/  IMAD R21, R69, R14, RZ ;  /* 0x0000000e45157224 */ /* 0x020fe200078e02ff */
[----:B------:R-:W-:Y:S02]  /*2c00*/  ISETP.GT.AND P5, PT, R68, RZ, P1 ;  /* 0x000000ff4400720c */ /* 0x000fe40000fa4270 */
[----:B------:R-:W-:Y:S01]  /*2c10*/  IADD3 R34, P6, R56, R20, RZ ;  /* 0x0000001438227210 */ /* 0x000fe20007fde0ff */
[----:B------:R-:W-:-:S05]  /*2c20*/  IMAD R21, R36, R13, R21 ;  /* 0x0000000d24157224 */ /* 0x000fca00078e0215 */
[----:B------:R4:W-:Y:S01]  /*2c30*/  @P3 STG.E desc[UR16][R26.64], R21 ;  /* 0x000000151a003986 */ /* 0x0009e2000c101910 */
[----:B0-----:R-:W-:-:S04]  /*2c40*/  IADD3 R32, P3, R30, UR10, RZ ;  /* 0x0000000a1e207c10 */ /* 0x001fc8000ff7e0ff */
[----:B------:R-:W-:Y:S01]  /*2c50*/  IADD3.X R33, R31, UR11, RZ, P3, !PT ;  /* 0x0000000b1f217c10 */ /* 0x000fe20009ffe4ff */
[----:B------:R-:W-:Y:S08]  /*2c60*/  @!P5 BRA `(.L_x_53) ;  /* 0x000000000004d947 */ /* 0x000ff00003800000 */
[----:B------:R0:W5:Y:S02]  /*2c70*/  LDG.E.LTC128B R69, desc[UR16][R32.64] ;  /* 0x0000001020457981 */ /* 0x000164000c1e1920 */
.L_x_53:
[----:B------:R-:W-:Y:S05]  /*2c80*/  BSYNC B1 ;  /* 0x0000000000017941 */ /* 0x000fea0003800000 */
.L_x_52:
[----:B-----5:R-:W-:Y:S01]  /*2c90*/  IMAD R36, R69, R14, RZ ;  /* 0x0000000e45247224 */ /* 0x020fe200078e02ff */
[----:B------:R-:W-:Y:S01]  /*2ca0*/  ISETP.GT.AND P3, PT, R68, 0x8, P2 ;  /* 0x000000084400780c */ /* 0x000fe20001764270 */
[----:B------:R-:W-:Y:S01]  /*2cb0*/  IMAD.X R35, R57, 0x1, R6, P6 ;  /* 0x0000000139237824 */ /* 0x000fe200030e0606 */
[----:B-1----:R-:W-:Y:S01]  /*2cc0*/  IADD3 R22, P2, R22, UR8, RZ ;  /* 0x0000000816167c10 */ /* 0x002fe2000ff5e0ff */
[----:B------:R-:W-:Y:S01]  /*2cd0*/  IMAD R37, R37, R13, R36 ;  /* 0x0000000d25257224 */ /* 0x000fe200078e0224 */
[----:B------:R-:W-:Y:S02]  /*2ce0*/  BSSY B1, `(.L_x_54) ;  /* 0x0000005000017945 */ /* 0x000fe40003800000 */
[----:B------:R-:W-:Y:S02]  /*2cf0*/  IADD3.X R23, R23, UR9, RZ, P2, !PT ;  /* 0x0000000917177c10 */ /* 0x000fe400097fe4ff */
[----:B------:R1:W-:Y:S05]  /*2d00*/  @P5 STG.E desc[UR16][R34.64], R37 ;  /* 0x0000002522005986 */ /* 0x0003ea000c101910 */
[----:B------:R-:W-:Y:S05]  /*2d10*/  @!P3 BRA `(.L_x_55) ;  /* 0x000000000004b947 */ /* 0x000fea0003800000 */
[----:B------:R0:W5:Y:S02]  /*2d20*/  LDG.E.LTC128B R69, desc[UR16][R22.64] ;  /* 0x0000001016457981 */ /* 0x000164000c1e1920 */
.L_x_55:
[----:B------:R-:W-:Y:S05]  /*2d30*/  BSYNC B1 ;  /* 0x0000000000017941 */ /* 0x000fea0003800000 */
.L_x_54:
[----:B0-----:R-:W-:Y:S01]  /*2d40*/  IADD3 R22, P5, R28, R19, RZ ;  /* 0x000000131c167210 */ /* 0x001fe20007fbe0ff */
[----:B----45:R-:W-:Y:S01]  /*2d50*/  IMAD R21, R69, R14, RZ ;  /* 0x0000000e45157224 */ /* 0x030fe200078e02ff */
        /* <DEDUP_REMOVED lines=11> */
.L_x_57:
[----:B------:R-:W-:Y:S05]  /*2e10*/  BSYNC B1 ;  /* 0x0000000000017941 */ /* 0x000fea0003800000 */
.L_x_56:
[----:B0----5:R-:W-:Y:S01]  /*2e20*/  IMAD R22, R69, R14, RZ ;  /* 0x0000000e45167224 */ /* 0x021fe200078e02ff */
[----:B------:R-:W-:Y:S01]  /*2e30*/  ISETP.GT.AND P3, PT, R68, RZ, P2 ;  /* 0x000000ff4400720c */ /* 0x000fe20001764270 */
[----:B-1----:R-:W-:Y:S01]  /*2e40*/  IMAD.X R37, R57, 0x1, R5, P5 ;  /* 0x0000000139257824 */ /* 0x002fe200028e0605 */
[----:B------:R-:W-:Y:S01]  /*2e50*/  BSSY B1, `(.L_x_58) ;  /* 0x0000008000017945 */ /* 0x000fe20003800000 */
[----:B------:R-:W-:Y:S01]  /*2e60*/  IMAD R39, R39, R13, R22 ;  /* 0x0000000d27277224 */ /* 0x000fe200078e0216 */
[----:B------:R-:W-:Y:S02]  /*2e70*/  IADD3 R22, P6, R24, UR10, RZ ;  /* 0x0000000a18167c10 */ /* 0x000fe4000ffde0ff */
[----:B----4-:R-:W-:Y:S02]  /*2e80*/  IADD3 R28, P5, R26, R20, RZ ;  /* 0x000000141a1c7210 */ /* 0x010fe40007fbe0ff */
[----:B------:R0:W-:Y:S01]  /*2e90*/  @P1 STG.E desc[UR16][R36.64], R39 ;  /* 0x0000002724001986 */ /* 0x0001e2000c101910 */
[----:B------:R-:W-:-:S04]  /*2ea0*/  IADD3.X R23, R25, UR11, RZ, P6, !PT ;  /* 0x0000000b19177c10 */ /* 0x000fc8000b7fe4ff */
[----:B------:R-:W-:Y:S06]  /*2eb0*/  @!P3 BRA `(.L_x_59) ;  /* 0x000000000004b947 */ /* 0x000fec0003800000 */
[----:B------:R1:W5:Y:S02]  /*2ec0*/  LDG.E.LTC128B R69, desc[UR16][R22.64] ;  /* 0x0000001016457981 */ /* 0x000364000c1e1920 */
.L_x_59:
[----:B------:R-:W-:Y:S05]  /*2ed0*/  BSYNC B1 ;  /* 0x0000000000017941 */ /* 0x000fea0003800000 */
.L_x_58:
[----:B------:R-:W-:Y:S01]  /*2ee0*/  ISETP.GT.AND P1, PT, R4, 0x21, PT ;  /* 0x000000210400780c */ /* 0x000fe20003f24270 */
[----:B------:R-:W-:Y:S01]  /*2ef0*/  IMAD.X R29, R27, 0x1, R6, P5 ;  /* 0x000000011b1d7824 */ /* 0x000fe200028e0606 */
[----:B------:R-:W-:Y:S01]  /*2f00*/  BSSY B1, `(.L_x_60) ;  /* 0x000000a000017945 */ /* 0x000fe20003800000 */
[----:B-----5:R-:W-:Y:S01]  /*2f10*/  IMAD R21, R69, R14, RZ ;  /* 0x0000000e45157224 */ /* 0x020fe200078e02ff */
[----:B------:R-:W-:Y:S02]  /*2f20*/  ISETP.GT.AND P5, PT, R68, RZ, P1 ;  /* 0x000000ff4400720c */ /* 0x000fe40000fa4270 */
[----:B0-----:R-:W-:Y:S01]  /*2f30*/  IADD3 R36, P6, R34, R20, RZ ;  /* 0x0000001422247210 */ /* 0x001fe20007fde0ff */
[----:B------:R-:W-:-:S05]  /*2f40*/  IMAD R21, R40, R13, R21 ;  /* 0x0000000d28157224 */ /* 0x000fca00078e0215 */
[----:B------:R0:W-:Y:S01]  /*2f50*/  @P3 STG.E desc[UR16][R28.64], R21 ;  /* 0x000000151c003986 */ /* 0x0001e2000c101910 */
[----:B------:R-:W-:-:S04]  /*2f60*/  IADD3 R30, P3, R32, UR10, RZ ;  /* 0x0000000a201e7c10 */ /* 0x000fc8000ff7e0ff */
[----:B------:R-:W-:Y:S01]  /*2f70*/  IADD3.X R31, R33, UR11, RZ, P3, !PT ;  /* 0x0000000b211f7c10 */ /* 0x000fe20009ffe4ff */
[----:B------:R-:W-:Y:S08]  /*2f80*/  @!P5 BRA `(.L_x_61) ;  /* 0x000000000004d947 */ /* 0x000ff00003800000 */
[----:B------:R4:W5:Y:S02]  /*2f90*/  LDG.E.LTC128B R69, desc[UR16][R30.64] ;  /* 0x000000101e457981 */ /* 0x000964000c1e1920 */
.L_x_61:
[----:B------:R-:W-:Y:S05]  /*2fa0*/  BSYNC B1 ;  /* 0x0000000000017941 */ /* 0x000fea0003800000 */
.L_x_60:
[----:B-----5:R-:W-:Y:S01]  /*2fb0*/  IMAD R38, R69, R14, RZ ;  /* 0x0000000e45267224 */ /* 0x020fe200078e02ff */
[----:B------:R-:W-:Y:S01]  /*2fc0*/  ISETP.GT.AND P3, PT, R68, 0x8, P2 ;  /* 0x000000084400780c */ /* 0x000fe20001764270 */
[----:B------:R-:W-:Y:S01]  /*2fd0*/  IMAD.X R37, R35, 0x1, R6, P6 ;  /* 0x0000000123257824 */ /* 0x000fe200030e0606 */
[----:B--2---:R-:W-:Y:S01]  /*2fe0*/  IADD3 R24, P2, R24, UR8, RZ ;  /* 0x0000000818187c10 */ /* 0x004fe2000ff5e0ff */
[----:B------:R-:W-:Y:S01]  /*2ff0*/  IMAD R41, R41, R13, R38 ;  /* 0x0000000d29297224 */ /* 0x000fe200078e0226 */
[----:B------:R-:W-:Y:S02]  /*3000*/  BSSY B1, `(.L_x_62) ;  /* 0x0000005000017945 */ /* 0x000fe40003800000 */
[----:B------:R-:W-:Y:S02]  /*3010*/  IADD3.X R25, R25, UR9, RZ, P2, !PT ;  /* 0x0000000919197c10 */ /* 0x000fe400097fe4ff */
[----:B------:R2:W-:Y:S05]  /*3020*/  @P5 STG.E desc[UR16][R36.64], R41 ;  /* 0x0000002924005986 */ /* 0x0005ea000c101910 */
[----:B------:R-:W-:Y:S05]  /*3030*/  @!P3 BRA `(.L_x_63) ;  /* 0x000000000004b947 */ /* 0x000fea0003800000 */
[----:B------:R0:W5:Y:S02]  /*3040*/  LDG.E.LTC128B R69, desc[UR16][R24.64] ;  /* 0x0000001018457981 */ /* 0x000164000c1e1920 */
.L_x_63:
[----:B------:R-:W-:Y:S05]  /*3050*/  BSYNC B1 ;  /* 0x0000000000017941 */ /* 0x000fea0003800000 */
.L_x_62:
[----:B0-----:R-:W-:Y:S01]  /*3060*/  IADD3 R24, P5, R26, R19, RZ ;  /* 0x000000131a187210 */ /* 0x001fe20007fbe0ff */
[----:B-----5:R-:W-:Y:S01]  /*3070*/  IMAD R21, R69, R14, RZ ;  /* 0x0000000e45157224 */ /* 0x020fe200078e02ff */
        /* <DEDUP_REMOVED lines=11> */
.L_x_65:
[----:B------:R-:W-:Y:S05]  /*3130*/  BSYNC B1 ;  /* 0x0000000000017941 */ /* 0x000fea0003800000 */
.L_x_64:
        /* <DEDUP_REMOVED lines=11> */
.L_x_67:
[----:B------:R-:W-:Y:S05]  /*31f0*/  BSYNC B1 ;  /* 0x0000000000017941 */ /* 0x000fea0003800000 */
.L_x_66:
        /* <DEDUP_REMOVED lines=8> */
[----:B------:R-:W-:-:S04]  /*3280*/  IADD3 R32, P6, R30, UR10, RZ ;  /* 0x0000000a1e207c10 */ /* 0x000fc8000ffde0ff */
[----:B------:R-:W-:Y:S01]  /*3290*/  IADD3.X R33, R31, UR11, RZ, P6, !PT ;  /* 0x0000000b1f217c10 */ /* 0x000fe2000b7fe4ff */
[----:B------:R-:W-:Y:S08]  /*32a0*/  @!P3 BRA `(.L_x_69) ;  /* 0x000000000004b947 */ /* 0x000ff00003800000 */
[----:B------:R0:W5:Y:S02]  /*32b0*/  LDG.E.LTC128B R69, desc[UR16][R32.64] ;  /* 0x0000001020457981 */ /* 0x000164000c1e1920 */
.L_x_69:
[----:B------:R-:W-:Y:S05]  /*32c0*/  BSYNC B1 ;  /* 0x0000000000017941 */ /* 0x000fea0003800000 */
.L_x_68:
[----:B0----5:R-:W-:Y:S01]  /*32d0*/  IMAD R38, R69, R14, RZ ;  /* 0x0000000e45267224 */ /* 0x021fe200078e02ff */
        /* <DEDUP_REMOVED lines=9> */
.L_x_71:
[----:B------:R-:W-:Y:S05]  /*3370*/  BSYNC B1 ;  /* 0x0000000000017941 */ /* 0x000fea0003800000 */
.L_x_70:
[----:B-1----:R-:W-:Y:S01]  /*3380*/  IADD3 R22, P5, R28, R19, RZ ;  /* 0x000000131c167210 */ /* 0x002fe20007fbe0ff */
        /* <DEDUP_REMOVED lines=12> */
.L_x_73:
[----:B------:R-:W-:Y:S05]  /*3450*/  BSYNC B1 ;  /* 0x0000000000017941 */ /* 0x000fea0003800000 */
.L_x_72:
[----:B-1---5:R-:W-:Y:S01]  /*3460*/  IMAD R22, R69, R14, RZ ;  /* 0x0000000e45167224 */ /* 0x022fe200078e02ff */
[----:B------:R-:W-:Y:S01]  /*3470*/  ISETP.GT.AND P6, PT, R68, RZ, P3 ;  /* 0x000000ff4400720c */ /* 0x000fe20001fc4270 */
[----:B------:R-:W-:Y:S01]  /*3480*/  IMAD.X R39, R37, 0x1, R5, P5 ;  /* 0x0000000125277824 */ /* 0x000fe200028e0605 */
[----:B------:R-:W-:Y:S01]  /*3490*/  BSSY B1, `(.L_x_74) ;  /* 0x0000008000017945 */ /* 0x000fe20003800000 */
[----:B------:R-:W-:Y:S01]  /*34a0*/  IMAD R47, R47, R13, R22 ;  /* 0x0000000d2f2f7224 */ /* 0x000fe200078e0216 */
[----:B------:R-:W-:Y:S02]  /*34b0*/  IADD3 R22, P2, R24, UR10, RZ ;  /* 0x0000000a18167c10 */ /* 0x000fe4000ff5e0ff */
[----:B0-----:R-:W-:Y:S02]  /*34c0*/  IADD3 R28, P5, R26, R20, RZ ;  /* 0x000000141a1c7210 */ /* 0x001fe40007fbe0ff */
[----:B------:R0:W-:Y:S01]  /*34d0*/  @P1 STG.E desc[UR16][R38.64], R47 ;  /* 0x0000002f26001986 */ /* 0x0001e2000c101910 */
[----:B------:R-:W-:-:S04]  /*34e0*/  IADD3.X R23, R25, UR11, RZ, P2, !PT ;  /* 0x0000000b19177c10 */ /* 0x000fc800097fe4ff */
[----:B------:R-:W-:Y:S06]  /*34f0*/  @!P6 BRA `(.L_x_75) ;  /* 0x000000000004e947 */ /* 0x000fec0003800000 */
[----:B------:R1:W5:Y:S02]  /*3500*/  LDG.E.LTC128B R69, desc[UR16][R22.64] ;  /* 0x0000001016457981 */ /* 0x000364000c1e1920 */
.L_x_75:
[----:B------:R-:W-:Y:S05]  /*3510*/  BSYNC B1 ;  /* 0x0000000000017941 */ /* 0x000fea0003800000 */
.L_x_74:
[----:B------:R-:W-:Y:S01]  /*3520*/  ISETP.GT.AND P2, PT, R4, 0x31, PT ;  /* 0x000000310400780c */ /* 0x000fe20003f44270 */
[----:B-----5:R-:W-:Y:S01]  /*3530*/  IMAD R21, R69, R14, RZ ;  /* 0x0000000e45157224 */ /* 0x020fe200078e02ff */
[----:B------:R-:W-:Y:S01]  /*3540*/  BSSY B1, `(.L_x_76) ;  /* 0x000000a000017945 */ /* 0x000fe20003800000 */
[----:B------:R-:W-:Y:S01]  /*3550*/  IMAD.X R29, R27, 0x1, R6, P5 ;  /* 0x000000011b1d7824 */ /* 0x000fe200028e0606 */
[----:B------:R-:W-:Y:S01]  /*3560*/  ISETP.GT.AND P1, PT, R68, RZ, P2 ;  /* 0x000000ff4400720c */ /* 0x000fe20001724270 */
[----:B------:R-:W-:Y:S01]  /*3570*/  IMAD R21, R48, R13, R21 ;  /* 0x0000000d30157224 */ /* 0x000fe200078e0215 */
[----:B--2---:R-:W-:-:S04]  /*3580*/  IADD3 R36, P5, R34, R20, RZ ;  /* 0x0000001422247210 */ /* 0x004fc80007fbe0ff */
[----:B------:R2:W-:Y:S01]  /*3590*/  @P6 STG.E desc[UR16][R28.64], R21 ;  /* 0x000000151c006986 */ /* 0x0005e2000c101910 */
[----:B----4-:R-:W-:-:S04]  /*35a0*/  IADD3 R30, P6, R32, UR10, RZ ;  /* 0x0000000a201e7c10 */ /* 0x010fc8000ffde0ff */
[----:B------:R-:W-:Y:S02]  /*35b0*/  IADD3.X R31, R33, UR11, RZ, P6, !PT ;  /* 0x0000000b211f7c10 */ /* 0x000fe4000b7fe4ff */
[----:B------:R-:W-:Y:S07]  /*35c0*/  @!P1 BRA `(.L_x_77) ;  /* 0x0000000000049947 */ /* 0x000fee0003800000 */
[----:B------:R4:W5:Y:S02]  /*35d0*/  LDG.E.LTC128B R69, desc[UR16][R30.64] ;  /* 0x000000101e457981 */ /* 0x000964000c1e1920 */
.L_x_77:
[----:B------:R-:W-:Y:S05]  /*35e0*/  BSYNC B1 ;  /* 0x0000000000017941 */ /* 0x000fea0003800000 */
.L_x_76:
[----:B0----5:R-:W-:Y:S01]  /*35f0*/  IMAD R38, R69, R14, RZ ;  /* 0x0000000e45267224 */ /* 0x021fe200078e02ff */
        /* <DEDUP_REMOVED lines=9> */
.L_x_79:
[----:B------:R-:W-:Y:S05]  /*3690*/  BSYNC B1 ;  /* 0x0000000000017941 */ /* 0x000fea0003800000 */
.L_x_78:
        /* <DEDUP_REMOVED lines=13> */
.L_x_81:
[----:B------:R-:W-:Y:S05]  /*3770*/  BSYNC B1 ;  /* 0x0000000000017941 */ /* 0x000fea0003800000 */
.L_x_80:
[----:B0----5:R-:W-:Y:S01]  /*3780*/  IMAD R24, R69, R14, RZ ;  /* 0x0000000e45187224 */ /* 0x021fe200078e02ff */
[----:B------:R-:W-:Y:S01]  /*3790*/  ISETP.GT.AND P6, PT, R68, RZ, P1 ;  /* 0x000000ff4400720c */ /* 0x000fe20000fc4270 */
[----:B------:R-:W-:Y:S01]  /*37a0*/  IMAD.X R39, R35, 0x1, R5, P5 ;  /* 0x0000000123277824 */ /* 0x000fe200028e0605 */
[----:B------:R-:W-:Y:S01]  /*37b0*/  BSSY B1, `(.L_x_82) ;  /* 0x0000008000017945 */ /* 0x000fe20003800000 */
[----:B------:R-:W-:Y:S01]  /*37c0*/  IMAD R51, R51, R13, R24 ;  /* 0x0000000d33337224 */ /* 0x000fe200078e0218 */
[----:B--2---:R-:W-:-:S04]  /*37d0*/  IADD3 R26, P3, R28, R20, RZ ;  /* 0x000000141c1a7210 */ /* 0x004fc80007f7e0ff */
[----:B------:R0:W-:Y:S05]  /*37e0*/  @P2 STG.E desc[UR16][R38.64], R51 ;  /* 0x0000003326002986 */ /* 0x0001ea000c101910 */
[----:B------:R-:W-:Y:S05]  /*37f0*/  @!P6 BRA `(.L_x_83) ;  /* 0x00000000000ce947 */ /* 0x000fea0003800000 */
[----:B------:R-:W-:-:S04]  /*3800*/  IADD3 R24, P2, R22, UR10, RZ ;  /* 0x0000000a16187c10 */ /* 0x000fc8000ff5e0ff */
[----:B------:R-:W-:-:S05]  /*3810*/  IADD3.X R25, R23, UR11, RZ, P2, !PT ;  /* 0x0000000b17197c10 */ /* 0x000fca00097fe4ff */
[----:B------:R2:W5:Y:S04]  /*3820*/  LDG.E.LTC128B R69, desc[UR16][R24.64] ;  /* 0x0000001018457981 */ /* 0x000568000c1e1920 */
.L_x_83:
[----:B------:R-:W-:Y:S05]  /*3830*/  BSYNC B1 ;  /* 0x0000000000017941 */ /* 0x000fea0003800000 */
.L_x_82:
[----:B------:R-:W-:Y:S01]  /*3840*/  ISETP.GT.AND P2, PT, R4, 0x39, PT ;  /* 0x000000390400780c */ /* 0x000fe20003f44270 */
[----:B-----5:R-:W-:Y:S01]  /*3850*/  IMAD R21, R69, R14, RZ ;  /* 0x0000000e45157224 */ /* 0x020fe200078e02ff */
[----:B------:R-:W-:Y:S01]  /*3860*/  BSSY B1, `(.L_x_84) ;  /* 0x000000a000017945 */ /* 0x000fe20003800000 */
[----:B------:R-:W-:Y:S01]  /*3870*/  IMAD.X R27, R29, 0x1, R6, P3 ;  /* 0x000000011d1b7824 */ /* 0x000fe200018e0606 */
[----:B------:R-:W-:Y:S01]  /*3880*/  ISETP.GT.AND P5, PT, R68, RZ, P2 ;  /* 0x000000ff4400720c */ /* 0x000fe200017a4270 */
[----:B--2---:R-:W-:Y:S01]  /*3890*/  IMAD R25, R52, R13, R21 ;  /* 0x0000000d34197224 */ /* 0x004fe200078e0215 */
[----:B------:R-:W-:-:S04]  /*38a0*/  IADD3 R24, P3, R36, R20, RZ ;  /* 0x0000001424187210 */ /* 0x000fc80007f7e0ff */
[----:B------:R2:W-:Y:S01]  /*38b0*/  @P6 STG.E desc[UR16][R26.64], R25 ;  /* 0x000000191a006986 */ /* 0x0005e2000c101910 */
[----:B------:R-:W-:-:S04]  /*38c0*/  IADD3 R20, P6, R30, UR10, RZ ;  /* 0x0000000a1e147c10 */ /* 0x000fc8000ffde0ff */
[----:B------:R-:W-:Y:S02]  /*38d0*/  IADD3.X R21, R31, UR11, RZ, P6, !PT ;  /* 0x0000000b1f157c10 */ /* 0x000fe4000b7fe4ff */
[----:B------:R-:W-:Y:S07]  /*38e0*/  @!P5 BRA `(.L_x_85) ;  /* 0x000000000004d947 */ /* 0x000fee0003800000 */
[----:B------:R0:W5:Y:S02]  /*38f0*/  LDG.E.LTC128B R69, desc[UR16][R20.64] ;  /* 0x0000001014457981 */ /* 0x000164000c1e1920 */
.L_x_85:
[----:B------:R-:W-:Y:S05]  /*3900*/  BSYNC B1 ;  /* 0x0000000000017941 */ /* 0x000fea0003800000 */
.L_x_84:
[----:B-----5:R-:W-:Y:S01]  /*3910*/  IMAD R4, R69, R14, RZ ;  /* 0x0000000e45047224 */ /* 0x020fe200078e02ff */
[----:B------:R-:W-:Y:S01]  /*3920*/  ISETP.GT.AND P1, PT, R68, 0x8, P1 ;  /* 0x000000084400780c */ /* 0x000fe20000f24270 */
[----:B--2---:R-:W-:Y:S01]  /*3930*/  IMAD.X R25, R37, 0x1, R6, P3 ;  /* 0x0000000125197824 */ /* 0x004fe200018e0606 */
[----:B0-----:R-:W-:Y:S01]  /*3940*/  IADD3 R20, P3, R22, UR8, RZ ;  /* 0x0000000816147c10 */ /* 0x001fe2000ff7e0ff */
[----:B------:R-:W-:Y:S01]  /*3950*/  IMAD R53, R53, R13, R4 ;  /* 0x0000000d35357224 */ /* 0x000fe200078e0204 */
[----:B------:R-:W-:Y:S01]  /*3960*/  BSSY B1, `(.L_x_86) ;  /* 0x0000006000017945 */ /* 0x000fe20003800000 */
[----:B------:R-:W-:Y:S02]  /*3970*/  IADD3 R26, P6, R28, R19, RZ ;  /* 0x000000131c1a7210 */ /* 0x000fe40007fde0ff */
[----:B------:R-:W-:Y:S01]  /*3980*/  IADD3.X R21, R23, UR9, RZ, P3, !PT ;  /* 0x0000000917157c10 */ /* 0x000fe20009ffe4ff */
[----:B------:R0:W-:Y:S05]  /*3990*/  @P5 STG.E desc[UR16][R24.64], R53 ;  /* 0x0000003518005986 */ /* 0x0001ea000c101910 */
[----:B------:R-:W-:Y:S05]  /*39a0*/  @!P1 BRA `(.L_x_87) ;  /* 0x0000000000049947 */ /* 0x000fea0003800000 */
[----:B------:R2:W5:Y:S02]  /*39b0*/  LDG.E.LTC128B R69, desc[UR16][R20.64] ;  /* 0x0000001014457981 */ /* 0x000564000c1e1920 */
.L_x_87:
[----:B------:R-:W-:Y:S05]  /*39c0*/  BSYNC B1 ;  /* 0x0000000000017941 */ /* 0x000fea0003800000 */
.L_x_86:
[----:B------:R-:W-:Y:S01]  /*39d0*/  ISETP.GT.AND P2, PT, R68, 0x8, P2 ;  /* 0x000000084400780c */ /* 0x000fe20001744270 */
[----:B-----5:R-:W-:Y:S01]  /*39e0*/  IMAD R4, R69, R14, RZ ;  /* 0x0000000e45047224 */ /* 0x020fe200078e02ff */
[----:B------:R-:W-:Y:S01]  /*39f0*/  BSSY B1, `(.L_x_88) ;  /* 0x0000008000017945 */ /* 0x000fe20003800000 */
[----:B------:R-:W-:Y:S02]  /*3a00*/  IMAD.X R27, R29, 0x1, R5, P6 ;  /* 0x000000011d1b7824 */ /* 0x000fe400030e0605 */
[----:B-1----:R-:W-:-:S05]  /*3a10*/  IMAD R23, R54, R13, R4 ;  /* 0x0000000d36177224 */ /* 0x002fca00078e0204 */
[----:B------:R1:W-:Y:S01]  /*3a20*/  @P1 STG.E desc[UR16][R26.64], R23 ;  /* 0x000000171a001986 */ /* 0x0003e2000c101910 */
[----:B--2---:R-:W-:-:S04]  /*3a30*/  IADD3 R20, P1, R30, UR8, RZ ;  /* 0x000000081e147c10 */ /* 0x004fc8000ff3e0ff */
[----:B------:R-:W-:Y:S01]  /*3a40*/  IADD3.X R21, R31, UR9, RZ, P1, !PT ;  /* 0x000000091f157c10 */ /* 0x000fe20008ffe4ff */
[----:B------:R-:W-:Y:S08]  /*3a50*/  @!P2 BRA `(.L_x_89) ;  /* 0x000000000004a947 */ /* 0x000ff00003800000 */
[----:B------:R2:W5:Y:S02]  /*3a60*/  LDG.E.LTC128B R69, desc[UR16][R20.64] ;  /* 0x0000001014457981 */ /* 0x000564000c1e1920 */
.L_x_89:
[----:B------:R-:W-:Y:S05]  /*3a70*/  BSYNC B1 ;  /* 0x0000000000017941 */ /* 0x000fea0003800000 */
.L_x_88:
[----:B------:R-:W-:Y:S05]  /*3a80*/  @!P2 BRA `(.L_x_90) ;  /* 0x0000000800d4a947 */ /* 0x000fea0003800000 */
[----:B------:R-:W-:Y:S01]  /*3a90*/  IADD3 R4, P1, R36, R19, RZ ;  /* 0x0000001324047210 */ /* 0x000fe20007f3e0ff */
[----:B-----5:R-:W-:-:S04]  /*3aa0*/  IMAD R6, R69, R14, RZ ;  /* 0x0000000e45067224 */ /* 0x020fc800078e02ff */
[----:B------:R-:W-:Y:S02]  /*3ab0*/  IMAD.X R5, R37, 0x1, R5, P1 ;  /* 0x0000000125057824 */ /* 0x000fe400008e0605 */
[----:B------:R-:W-:-:S05]  /*3ac0*/  IMAD R55, R55, R13, R6 ;  /* 0x0000000d37377224 */ /* 0x000fca00078e0206 */
[----:B------:R0:W-:Y:S01]  /*3ad0*/  STG.E desc[UR16][R4.64], R55 ;  /* 0x0000003704007986 */ /* 0x0001e2000c101910 */
[----:B------:R-:W-:Y:S05]  /*3ae0*/  BRA `(.L_x_90) ;  /* 0x0000000800bc7947 */ /* 0x000fea0003800000 */
.L_x_31:
[----:B------:R-:W-:Y:S01]  /*3af0*/  ISETP.GT.AND P2, PT, R4, 0x1, PT ;  /* 0x000000010400780c */ /* 0x000fe20003f44270 */
[----:B------:R-:W-:Y:S01]  /*3b00*/  ULDC.64 UR8, c[0x0][0x6c0] ;  /* 0x0001b00000087ab9 */ /* 0x000fe20000000a00 */
[-C--:B--2---:R-:W-:Y:S01]  /*3b10*/  IMAD R5, R24, R13.reuse, RZ ;  /* 0x0000000d18057224 */ /* 0x084fe200078e02ff */
[----:B------:R-:W-:Y:S01]  /*3b20*/  LEA R20, P6, R70, UR8, 0x2 ;  /* 0x0000000846147c11 */ /* 0x000fe2000f8c10ff */
[-C--:B------:R-:W-:Y:S01]  /*3b30*/  IMAD R19, R25, R13.reuse, RZ ;  /* 0x0000000d19137224 */ /* 0x080fe200078e02ff */
[----:B------:R-:W-:Y:S01]  /*3b40*/  ISETP.GT.AND P3, PT, R68, RZ, P2 ;  /* 0x000000ff4400720c */ /* 0x000fe20001764270 */
[----:B------:R-:W-:Y:S01]  /*3b50*/  IMAD.SHL.U32 R61, R74, 0x20, RZ ;  /* 0x000000204a3d7824 */ /* 0x000fe200078e00ff */
[----:B------:R-:W-:Y:S01]  /*3b60*/  LEA.HI.X R21, R70, UR9, R59, 0x2, P6 ;  /* 0x0000000946157c11 */ /* 0x000fe2000b0f143b */
[-C--:B------:R-:W-:Y:S01]  /*3b70*/  IMAD R57, R26, R13.reuse, RZ ;  /* 0x0000000d1a397224 */ /* 0x080fe200078e02ff */
[----:B------:R-:W-:Y:S01]  /*3b80*/  LEA R22, P6, R74, R20, 0x2 ;  /* 0x000000144a167211 */ /* 0x000fe200078c10ff */
[----:B------:R-:W-:Y:S01]  /*3b90*/  IMAD R59, R27, R13, RZ ;  /* 0x0000000d1b3b7224 */ /* 0x000fe200078e02ff */
[----:B------:R-:W-:Y:S01]  /*3ba0*/  ISETP.GT.AND P1, PT, R68, 0x8, P1 ;  /* 0x000000084400780c */ /* 0x000fe20000f24270 */
[----:B------:R0:W-:Y:S01]  /*3bb0*/  @P5 STG.E desc[UR16][R20.64], R5 ;  /* 0x0000000514005986 */ /* 0x0001e2000c101910 */
[--C-:B------:R-:W-:Y:S01]  /*3bc0*/  LEA.HI.X R23, R74, R21, R75.reuse, 0x2, P6 ;  /* 0x000000154a177211 */ /* 0x100fe200030f144b */
[-C--:B------:R-:W-:Y:S01]  /*3bd0*/  IMAD R29, R29, R13.reuse, RZ ;  /* 0x0000000d1d1d7224 */ /* 0x080fe200078e02ff */
[----:B------:R-:W-:Y:S01]  /*3be0*/  ISETP.GT.AND P2, PT, R68, 0x8, P2 ;  /* 0x000000084400780c */ /* 0x000fe20001744270 */
[-C--:B------:R-:W-:Y:S01]  /*3bf0*/  IMAD R33, R33, R13.reuse, RZ ;  /* 0x0000000d21217224 */ /* 0x080fe200078e02ff */
[----:B------:R-:W-:Y:S01]  /*3c00*/  SHF.L.U64.HI R75, R74, 0x5, R75 ;  /* 0x000000054a4b7819 */ /* 0x000fe2000001024b */
[----:B------:R1:W-:Y:S01]  /*3c10*/  @P3 STG.E desc[UR16][R22.64], R19 ;  /* 0x0000001316003986 */ /* 0x0003e2000c101910 */
[----:B------:R-:W-:Y:S01]  /*3c20*/  ISETP.GT.AND P3, PT, R4, 0x8, PT ;  /* 0x000000080400780c */ /* 0x000fe20003f64270 */
[----:B------:R-:W-:Y:S01]  /*3c30*/  IMAD R35, R35, R13, RZ ;  /* 0x0000000d23237224 */ /* 0x000fe200078e02ff */
[----:B------:R-:W-:Y:S01]  /*3c40*/  IADD3 R24, P5, R20, R61, RZ ;  /* 0x0000003d14187210 */ /* 0x000fe20007fbe0ff */
[-C--:B------:R-:W-:Y:S01]  /*3c50*/  IMAD R37, R37, R13.reuse, RZ ;  /* 0x0000000d25257224 */ /* 0x080fe200078e02ff */
[----:B------:R-:W-:Y:S01]  /*3c60*/  ISETP.GT.AND P6, PT, R68, RZ, P3 ;  /* 0x000000ff4400720c */ /* 0x000fe20001fc4270 */
[----:B------:R2:W-:Y:S01]  /*3c70*/  @P1 STG.E desc[UR16][R20.64+0x20], R57 ;  /* 0x0000203914001986 */ /* 0x0005e2000c101910 */
[----:B------:R-:W-:Y:S01]  /*3c80*/  ISETP.GT.AND P1, PT, R4, 0x9, PT ;  /* 0x000000090400780c */ /* 0x000fe20003f24270 */
[-C--:B0-----:R-:W-:Y:S01]  /*3c90*/  IMAD R5, R28, R13.reuse, RZ ;  /* 0x0000000d1c057224 */ /* 0x081fe200078e02ff */
[C---:B------:R-:W-:Y:S01]  /*3ca0*/  ISETP.GT.AND P3, PT, R68.reuse, 0x8, P3 ;  /* 0x000000084400780c */ /* 0x040fe20001f64270 */
[--C-:B------:R-:W-:Y:S01]  /*3cb0*/  IMAD.X R25, R21, 0x1, R75.reuse, P5 ;  /* 0x0000000115197824 */ /* 0x100fe200028e064b */
[----:B------:R0:W-:Y:S01]  /*3cc0*/  @P2 STG.E desc[UR16][R22.64+0x20], R59 ;  /* 0x0000203b16002986 */ /* 0x0001e2000c101910 */
[----:B------:R-:W-:Y:S01]  /*3cd0*/  ISETP.GT.AND P2, PT, R68, RZ, P1 ;  /* 0x000000ff4400720c */ /* 0x000fe20000f44270 */
[----:B-1----:R-:W-:Y:S01]  /*3ce0*/  IMAD R19, R31, R13, RZ ;  /* 0x0000000d1f137224 */ /* 0x002fe200078e02ff */
[----:B------:R-:W-:Y:S01]  /*3cf0*/  IADD3 R26, P5, R22, R61, RZ ;  /* 0x0000003d161a7210 */ /* 0x000fe20007fbe0ff */
[-C--:B------:R-:W-:Y:S01]  /*3d00*/  IMAD R39, R39, R13.reuse, RZ ;  /* 0x0000000d27277224 */ /* 0x080fe200078e02ff */
[----:B------:R-:W-:Y:S01]  /*3d10*/  ISETP.GT.AND P1, PT, R68, 0x8, P1 ;  /* 0x000000084400780c */ /* 0x000fe20000f24270 */
[----:B------:R-:W-:Y:S01]  /*3d20*/  IMAD R41, R41, R13, RZ ;  /* 0x0000000d29297224 */ /* 0x000fe200078e02ff */
[----:B------:R1:W-:Y:S01]  /*3d30*/  @P6 STG.E desc[UR16][R24.64], R5 ;  /* 0x0000000518006986 */ /* 0x0003e2000c101910 */
[----:B------:R-:W-:Y:S01]  /*3d40*/  IADD3 R63, P6, R61, 0x20, RZ ;  /* 0x000000203d3f7810 */ /* 0x000fe20007fde0ff */
[----:B------:R-:W-:-:S02]  /*3d50*/  IMAD.X R27, R23, 0x1, R75, P5 ;  /* 0x00000001171b7824 */ /* 0x000fc400028e064b */
[----:B--2---:R-:W-:Y:S01]  /*3d60*/  IMAD R57, R32, R13, RZ ;  /* 0x0000000d20397224 */ /* 0x004fe200078e02ff */
[----:B------:R-:W-:Y:S01]  /*3d70*/  IADD3 R20, P5, R20, R63, RZ ;  /* 0x0000003f14147210 */ /* 0x000fe20007fbe0ff */
[----:B0-----:R-:W-:Y:S01]  /*3d80*/  IMAD.X R59, RZ, RZ, R75, P6 ;  /* 0x000000ffff3b7224 */ /* 0x001fe200030e064b */
[----:B------:R0:W-:Y:S01]  /*3d90*/  @P2 STG.E desc[UR16][R26.64], R29 ;  /* 0x0000001d1a002986 */ /* 0x0001e2000c101910 */
[----:B------:R-:W-:Y:S01]  /*3da0*/  ISETP.GT.AND P2, PT, R4, 0x10, PT ;  /* 0x000000100400780c */ /* 0x000fe20003f44270 */
[----:B------:R-:W-:Y:S01]  /*3db0*/  IMAD R43, R43, R13, RZ ;  /* 0x0000000d2b2b7224 */ /* 0x000fe200078e02ff */
[----:B------:R-:W-:Y:S01]  /*3dc0*/  IADD3 R28, P6, R24, R61, RZ ;  /* 0x0000003d181c7210 */ /* 0x000fe20007fde0ff */
[----:B------:R-:W-:Y:S01]  /*3dd0*/  IMAD.X R21, R21, 0x1, R59, P5 ;  /* 0x0000000115157824 */ /* 0x000fe200028e063b */
[----:B------:R-:W-:Y:S01]  /*3de0*/  IADD3 R22, P5, R22, R63, RZ ;  /* 0x0000003f16167210 */ /* 0x000fe20007fbe0ff */
[-C--:B-1----:R-:W-:Y:S02]  /*3df0*/  IMAD R5, R30, R13.reuse, RZ ;  /* 0x0000000d1e057224 */ /* 0x082fe400078e02ff */
[----:B------:R-:W-:-:S02]  /*3e00*/  IMAD R45, R45, R13, RZ ;  /* 0x0000000d2d2d7224 */ /* 0x000fc400078e02ff */
[----:B------:R-:W-:Y:S01]  /*3e10*/  IMAD.X R23, R23, 0x1, R59, P5 ;  /* 0x0000000117177824 */ /* 0x000fe200028e063b */
[----:B------:R-:W-:Y:S01]  /*3e20*/  ISETP.GT.AND P5, PT, R68, RZ, P2 ;  /* 0x000000ff4400720c */ /* 0x000fe200017a4270 */
[----:B------:R1:W-:Y:S01]  /*3e30*/  @P3 STG.E desc[UR16][R20.64], R5 ;  /* 0x0000000514003986 */ /* 0x0003e2000c101910 */
[----:B------:R-:W-:Y:S01]  /*3e40*/  ISETP.GT.AND P3, PT, R4, 0x11, PT ;  /* 0x000000110400780c */ /* 0x000fe20003f64270 */
[--C-:B0-----:R-:W-:Y:S01]  /*3e50*/  IMAD.X R29, R25, 0x1, R75.reuse, P6 ;  /* 0x00000001191d7824 */ /* 0x101fe200030e064b */
[----:B------:R-:W-:Y:S01]  /*3e60*/  IADD3 R30, P6, R26, R61, RZ ;  /* 0x0000003d1a1e7210 */ /* 0x000fe20007fde0ff */
[----:B------:R0:W-:Y:S01]  /*3e70*/  @P1 STG.E desc[UR16][R22.64], R19 ;  /* 0x0000001316001986 */ /* 0x0001e2000c101910 */
[C---:B------:R-:W-:Y:S01]  /*3e80*/  ISETP.GT.AND P1, PT, R68.reuse, RZ, P3 ;  /* 0x000000ff4400720c */ /* 0x040fe20001f24270 */
[-C--:B------:R-:W-:Y:S01]  /*3e90*/  IMAD R47, R47, R13.reuse, RZ ;  /* 0x0000000d2f2f7224 */ /* 0x080fe200078e02ff */
[C---:B------:R-:W-:Y:S01]  /*3ea0*/  ISETP.GT.AND P2, PT, R68.reuse, 0x8, P2 ;  /* 0x000000084400780c */ /* 0x040fe20001744270 */
[----:B------:R-:W-:Y:S01]  /*3eb0*/  IMAD.X R31, R27, 0x1, R75, P6 ;  /* 0x000000011b1f7824 */ /* 0x000fe200030e064b */
[----:B------:R-:W-:Y:S01]  /*3ec0*/  ISETP.GT.AND P3, PT, R68, 0x8, P3 ;  /* 0x000000084400780c */ /* 0x000fe20001f64270 */
[----:B------:R-:W-:-:S02]  /*3ed0*/  IMAD R49, R49, R13, RZ ;  /* 0x0000000d31317224 */ /* 0x000fc400078e02ff */
[----:B------:R-:W-:Y:S01]  /*3ee0*/  @P5 STG.E desc[UR16][R28.64], R57 ;  /* 0x000000391c005986 */ /* 0x000fe2000c101910 */
[----:B-1----:R-:W-:Y:S01]  /*3ef0*/  IADD3 R20, P5, R24, R63, RZ ;  /* 0x0000003f18147210 */ /* 0x002fe20007fbe0ff */
[----:B------:R-:W-:Y:S01]  /*3f00*/  IMAD R5, R34, R13, RZ ;  /* 0x0000000d22057224 */ /* 0x000fe200078e02ff */
[----:B------:R-:W-:Y:S01]  /*3f10*/  IADD3 R24, P6, R28, R61, RZ ;  /* 0x0000003d1c187210 */ /* 0x000fe20007fde0ff */
[----:B0-----:R-:W-:Y:S02]  /*3f20*/  IMAD R19, R36, R13, RZ ;  /* 0x0000000d24137224 */ /* 0x001fe400078e02ff */
[----:B------:R-:W-:Y:S01]  /*3f30*/  IMAD.X R21, R25, 0x1, R59, P5 ;  /* 0x0000000119157824 */ /* 0x000fe200028e063b */
[----:B------:R-:W-:Y:S01]  /*3f40*/  IADD3 R22, P5, R26, R63, RZ ;  /* 0x0000003f1a167210 */ /* 0x000fe20007fbe0ff */
[----:B------:R0:W-:Y:S01]  /*3f50*/  @P1 STG.E desc[UR16][R30.64], R33 ;  /* 0x000000211e001986 */ /* 0x0001e2000c101910 */
[----:B------:R-:W-:Y:S01]  /*3f60*/  ISETP.GT.AND P1, PT, R4, 0x18, PT ;  /* 0x000000180400780c */ /* 0x000fe20003f24270 */
[----:B------:R-:W-:Y:S01]  /*3f70*/  IMAD.X R25, R29, 0x1, R75, P6 ;  /* 0x000000011d197824 */ /* 0x000fe200030e064b */
[----:B------:R-:W-:Y:S01]  /*3f80*/  IADD3 R26, P6, R30, R61, RZ ;  /* 0x0000003d1e1a7210 */ /* 0x000fe20007fde0ff */
[----:B------:R-:W-:Y:S01]  /*3f90*/  IMAD.X R23, R27, 0x1, R59, P5 ;  /* 0x000000011b177824 */ /* 0x000fe200028e063b */
[----:B------:R-:W-:Y:S01]  /*3fa0*/  ISETP.GT.AND P5, PT, R68, RZ, P1 ;  /* 0x000000ff4400720c */ /* 0x000fe20000fa4270 */
[----:B------:R1:W-:Y:S01]  /*3fb0*/  @P2 STG.E desc[UR16][R20.64], R5 ;  /* 0x0000000514002986 */ /* 0x0003e2000c101910 */
[----:B------:R-:W-:Y:S01]  /*3fc0*/  ISETP.GT.AND P2, PT, R4, 0x19, PT ;  /* 0x000000190400780c */ /* 0x000fe20003f44270 */
[----:B------:R-:W-:Y:S01]  /*3fd0*/  IMAD.X R27, R31, 0x1, R75, P6 ;  /* 0x000000011f1b7824 */ /* 0x000fe200030e064b */
[C---:B------:R-:W-:Y:S01]  /*3fe0*/  ISETP.GT.AND P1, PT, R68.reuse, 0x8, P1 ;  /* 0x000000084400780c */ /* 0x040fe20000f24270 */
[----:B------:R2:W-:Y:S01]  /*3ff0*/  @P3 STG.E desc[UR16][R22.64], R35 ;  /* 0x0000002316003986 */ /* 0x0005e2000c101910 */
[----:B------:R-:W-:Y:S01]  /*4000*/  ISETP.GT.AND P3, PT, R68, RZ, P2 ;  /* 0x000000ff4400720c */ /* 0x000fe20001764270 */
[-C--:B0-----:R-:W-:Y:S01]  /*4010*/  IMAD R33, R50, R13.reuse, RZ ;  /* 0x0000000d32217224 */ /* 0x081fe200078e02ff */
[----:B------:R-:W-:Y:S01]  /*4020*/  ISETP.GT.AND P2, PT, R68, 0x8, P2 ;  /* 0x000000084400780c */ /* 0x000fe20001744270 */
[----:B------:R-:W-:-:S02]  /*4030*/  IMAD R51, R51, R13, RZ ;  /* 0x0000000d33337224 */ /* 0x000fc400078e02ff */
[----:B------:R-:W-:Y:S02]  /*4040*/  IMAD R53, R53, R13, RZ ;  /* 0x0000000d35357224 */ /* 0x000fe400078e02ff */
[----:B------:R0:W-:Y:S01]  /*4050*/  @P5 STG.E desc[UR16][R24.64], R19 ;  /* 0x0000001318005986 */ /* 0x0001e2000c101910 */
[----:B-1----:R-:W-:Y:S01]  /*4060*/  IADD3 R20, P5, R28, R63, RZ ;  /* 0x0000003f1c147210 */ /* 0x002fe20007fbe0ff */
[----:B------:R-:W-:Y:S01]  /*4070*/  IMAD R5, R38, R13, RZ ;  /* 0x0000000d26057224 */ /* 0x000fe200078e02ff */
[----:B------:R-:W-:Y:S01]  /*4080*/  IADD3 R28, P6, R24, R61, RZ ;  /* 0x0000003d181c7210 */ /* 0x000fe20007fde0ff */
[----:B------:R-:W-:Y:S02]  /*4090*/  IMAD R55, R55, R13, RZ ;  /* 0x0000000d37377224 */ /* 0x000fe400078e02ff */
[----:B------:R-:W-:Y:S01]  /*40a0*/  IMAD.X R21, R29, 0x1, R59, P5 ;  /* 0x000000011d157824 */ /* 0x000fe200028e063b */
[----:B--2---:R-:W-:Y:S01]  /*40b0*/  IADD3 R22, P5, R30, R63, RZ ;  /* 0x0000003f1e167210 */ /* 0x004fe20007fbe0ff */
[----:B------:R-:W-:Y:S01]  /*40c0*/  @P3 STG.E desc[UR16][R26.64], R37 ;  /* 0x000000251a003986 */ /* 0x000fe2000c101910 */
[----:B------:R-:W-:Y:S01]  /*40d0*/  ISETP.GT.AND P3, PT, R4, 0x20, PT ;  /* 0x000000200400780c */ /* 0x000fe20003f64270 */
[----:B------:R-:W-:Y:S01]  /*40e0*/  IMAD.X R29, R25, 0x1, R75, P6 ;  /* 0x00000001191d7824 */ /* 0x000fe200030e064b */
[----:B------:R-:W-:Y:S01]  /*40f0*/  IADD3 R30, P6, R26, R61, RZ ;  /* 0x0000003d1a1e7210 */ /* 0x000fe20007fde0ff */
[----:B------:R-:W-:Y:S01]  /*4100*/  IMAD.X R23, R31, 0x1, R59, P5 ;  /* 0x000000011f177824 */ /* 0x000fe200028e063b */
[----:B------:R-:W-:Y:S01]  /*4110*/  ISETP.GT.AND P5, PT, R68, RZ, P3 ;  /* 0x000000ff4400720c */ /* 0x000fe20001fa4270 */
[----:B------:R1:W-:Y:S01]  /*4120*/  @P1 STG.E desc[UR16][R20.64], R5 ;  /* 0x0000000514001986 */ /* 0x0003e2000c101910 */
[----:B------:R-:W-:Y:S01]  /*4130*/  ISETP.GT.AND P1, PT, R4, 0x21, PT ;  /* 0x000000210400780c */ /* 0x000fe20003f24270 */
[----:B0-----:R-:W-:Y:S01]  /*4140*/  IMAD R19, R40, R13, RZ ;  /* 0x0000000d28137224 */ /* 0x001fe200078e02ff */
[C---:B------:R-:W-:Y:S01]  /*4150*/  ISETP.GT.AND P3, PT, R68.reuse, 0x8, P3 ;  /* 0x000000084400780c */ /* 0x040fe20001f64270 */
[----:B------:R0:W-:Y:S01]  /*4160*/  @P2 STG.E desc[UR16][R22.64], R39 ;  /* 0x0000002716002986 */ /* 0x0001e2000c101910 */
[C---:B------:R-:W-:Y:S01]  /*4170*/  ISETP.GT.AND P2, PT, R68.reuse, RZ, P1 ;  /* 0x000000ff4400720c */ /* 0x040fe20000f44270 */
[----:B------:R-:W-:Y:S01]  /*4180*/  IMAD.X R31, R27, 0x1, R75, P6 ;  /* 0x000000011b1f7824 */ /* 0x000fe200030e064b */
[----:B------:R-:W-:-:S05]  /*4190*/  ISETP.GT.AND P1, PT, R68, 0x8, P1 ;  /* 0x000000084400780c */ /* 0x000fca0000f24270 */
[----:B------:R2:W-:Y:S01]  /*41a0*/  @P5 STG.E desc[UR16][R28.64], R19 ;  /* 0x000000131c005986 */ /* 0x0005e2000c101910 */
[----:B-1----:R-:W-:Y:S01]  /*41b0*/  IADD3 R20, P5, R24, R63, RZ ;  /* 0x0000003f18147210 */ /* 0x002fe20007fbe0ff */
[----:B------:R-:W-:Y:S01]  /*41c0*/  IMAD R5, R42, R13, RZ ;  /* 0x0000000d2a057224 */ /* 0x000fe200078e02ff */
[----:B------:R-:W-:-:S03]  /*41d0*/  IADD3 R24, P6, R28, R61, RZ ;  /* 0x0000003d1c187210 */ /* 0x000fc60007fde0ff */
[----:B------:R-:W-:Y:S01]  /*41e0*/  IMAD.X R21, R25, 0x1, R59, P5 ;  /* 0x0000000119157824 */ /* 0x000fe200028e063b */
[----:B0-----:R-:W-:Y:S01]  /*41f0*/  IADD3 R22, P5, R26, R63, RZ ;  /* 0x0000003f1a167210 */ /* 0x001fe20007fbe0ff */
        /* <DEDUP_REMOVED lines=8> */
[----:B--2---:R-:W-:Y:S01]  /*4280*/  IMAD R19, R44, R13, RZ ;  /* 0x0000000d2c137224 */ /* 0x004fe200078e02ff */
[C---:B------:R-:W-:Y:S01]  /*4290*/  ISETP.GT.AND P2, PT, R68.reuse, 0x8, P2 ;  /* 0x000000084400780c */ /* 0x040fe20001744270 */
[----:B------:R1:W-:Y:S01]  /*42a0*/  @P1 STG.E desc[UR16][R22.64], R43 ;  /* 0x0000002b16001986 */ /* 0x0003e2000c101910 */
[C---:B------:R-:W-:Y:S01]  /*42b0*/  ISETP.GT.AND P1, PT, R68.reuse, RZ, P3 ;  /* 0x000000ff4400720c */ /* 0x040fe20001f24270 */
[----:B------:R-:W-:Y:S01]  /*42c0*/  IMAD.X R27, R31, 0x1, R75, P6 ;  /* 0x000000011f1b7824 */ /* 0x000fe200030e064b */
[----:B------:R-:W-:-:S05]  /*42d0*/  ISETP.GT.AND P3, PT, R68, 0x8, P3 ;  /* 0x000000084400780c */ /* 0x000fca0001f64270 */
[----:B------:R2:W-:Y:S01]  /*42e0*/  @P5 STG.E desc[UR16][R24.64], R19 ;  /* 0x0000001318005986 */ /* 0x0005e2000c101910 */
[----:B0-----:R-:W-:Y:S01]  /*42f0*/  IADD3 R20, P5, R28, R63, RZ ;  /* 0x0000003f1c147210 */ /* 0x001fe20007fbe0ff */
[----:B------:R-:W-:Y:S01]  /*4300*/  IMAD R5, R46, R13, RZ ;  /* 0x0000000d2e057224 */ /* 0x000fe200078e02ff */
[----:B------:R-:W-:-:S03]  /*4310*/  IADD3 R28, P6, R24, R61, RZ ;  /* 0x0000003d181c7210 */ /* 0x000fc60007fde0ff */
[----:B------:R-:W-:Y:S01]  /*4320*/  IMAD.X R21, R29, 0x1, R59, P5 ;  /* 0x000000011d157824 */ /* 0x000fe200028e063b */
[----:B-1----:R-:W-:Y:S01]  /*4330*/  IADD3 R22, P5, R30, R63, RZ ;  /* 0x0000003f1e167210 */ /* 0x002fe20007fbe0ff */
        /* <DEDUP_REMOVED lines=15> */
[-C--:B0-----:R-:W-:Y:S02]  /*4430*/  IADD3 R20, P5, R24, R63.reuse, RZ ;  /* 0x0000003f18147210 */ /* 0x081fe40007fbe0ff */
[----:B-1----:R-:W-:-:S03]  /*4440*/  IADD3 R22, P6, R26, R63, RZ ;  /* 0x0000003f1a167210 */ /* 0x002fc60007fde0ff */
[--C-:B------:R-:W-:Y:S01]  /*4450*/  IMAD.X R21, R25, 0x1, R59.reuse, P5 ;  /* 0x0000000119157824 */ /* 0x100fe200028e063b */
[----:B------:R-:W-:Y:S01]  /*4460*/  @P3 STG.E desc[UR16][R30.64], R49 ;  /* 0x000000311e003986 */ /* 0x000fe2000c101910 */
[C---:B------:R-:W-:Y:S01]  /*4470*/  ISETP.GT.AND P3, PT, R4.reuse, 0x38, PT ;  /* 0x000000380400780c */ /* 0x040fe20003f64270 */
[--C-:B------:R-:W-:Y:S01]  /*4480*/  IMAD.X R23, R27, 0x1, R59.reuse, P6 ;  /* 0x000000011b177824 */ /* 0x100fe200030e063b */
[----:B------:R-:W-:Y:S01]  /*4490*/  ISETP.GT.AND P5, PT, R4, 0x39, PT ;  /* 0x000000390400780c */ /* 0x000fe20003fa4270 */
[----:B------:R0:W-:Y:S01]  /*44a0*/  @P1 STG.E desc[UR16][R20.64], R33 ;  /* 0x0000002114001986 */ /* 0x0001e2000c101910 */
[----:B------:R-:W-:Y:S01]  /*44b0*/  IADD3 R26, P6, R28, R63, RZ ;  /* 0x0000003f1c1a7210 */ /* 0x000fe20007fde0ff */
[----:B--2---:R-:W-:Y:S01]  /*44c0*/  IMAD R19, R52, R13, RZ ;  /* 0x0000000d34137224 */ /* 0x004fe200078e02ff */
[-C--:B------:R-:W-:Y:S01]  /*44d0*/  IADD3 R4, P1, R28, R61.reuse, RZ ;  /* 0x0000003d1c047210 */ /* 0x080fe20007f3e0ff */
[----:B------:R1:W-:Y:S01]  /*44e0*/  @P2 STG.E desc[UR16][R22.64], R51 ;  /* 0x0000003316002986 */ /* 0x0003e2000c101910 */
[----:B------:R-:W-:Y:S01]  /*44f0*/  ISETP.GT.AND P2, PT, R68, RZ, P3 ;  /* 0x000000ff4400720c */ /* 0x000fe20001f44270 */
[C---:B------:R-:W-:Y:S01]  /*4500*/  IMAD.X R27, R29.reuse, 0x1, R59, P6 ;  /* 0x000000011d1b7824 */ /* 0x040fe200030e063b */
[----:B------:R-:W-:Y:S01]  /*4510*/  IADD3 R24, P6, R30, R61, RZ ;  /* 0x0000003d1e187210 */ /* 0x000fe20007fde0ff */
[----:B------:R-:W-:Y:S01]  /*4520*/  IMAD.X R5, R29, 0x1, R75, P1 ;  /* 0x000000011d057824 */ /* 0x000fe200008e064b */
[----:B------:R-:W-:-:S02]  /*4530*/  ISETP.GT.AND P1, PT, R68, RZ, P5 ;  /* 0x000000ff4400720c */ /* 0x000fc40002f24270 */
[C---:B------:R-:W-:Y:S01]  /*4540*/  ISETP.GT.AND P3, PT, R68.reuse, 0x8, P3 ;  /* 0x000000084400780c */ /* 0x040fe20001f64270 */
[C---:B------:R-:W-:Y:S01]  /*4550*/  IMAD.X R25, R31.reuse, 0x1, R75, P6 ;  /* 0x000000011f197824 */ /* 0x040fe200030e064b */
[----:B------:R-:W-:Y:S02]  /*4560*/  ISETP.GT.AND P5, PT, R68, 0x8, P5 ;  /* 0x000000084400780c */ /* 0x000fe40002fa4270 */
[----:B0-----:R-:W-:Y:S01]  /*4570*/  IADD3 R20, P6, R30, R63, RZ ;  /* 0x0000003f1e147210 */ /* 0x001fe20007fde0ff */
[----:B-1----:R-:W-:Y:S02]  /*4580*/  IMAD R23, R54, R13, RZ ;  /* 0x0000000d36177224 */ /* 0x002fe400078e02ff */
[----:B------:R0:W-:Y:S02]  /*4590*/  @P2 STG.E desc[UR16][R4.64], R19 ;  /* 0x0000001304002986 */ /* 0x0001e4000c101910 */
[----:B------:R-:W-:Y:S02]  /*45a0*/  IMAD.X R21, R31, 0x1, R59, P6 ;  /* 0x000000011f157824 */ /* 0x000fe400030e063b */
[----:B------:R0:W-:Y:S04]  /*45b0*/  @P1 STG.E desc[UR16][R24.64], R53 ;  /* 0x0000003518001986 */ /* 0x0001e8000c101910 */
[----:B------:R0:W-:Y:S04]  /*45c0*/  @P3 STG.E desc[UR16][R26.64], R23 ;  /* 0x000000171a003986 */ /* 0x0001e8000c101910 */
[----:B------:R0:W-:Y:S02]  /*45d0*/  @P5 STG.E desc[UR16][R20.64], R55 ;  /* 0x0000003714005986 */ /* 0x0001e4000c101910 */
.L_x_90:
[----:B------:R-:W-:Y:S05]  /*45e0*/  BSYNC B0 ;  /* 0x0000000000007941 */ /* 0x000fea0003800000 */
.L_x_30:
[C---:B------:R-:W-:Y:S01]  /*45f0*/  LEA R2, P1, R8.reuse, R2, 0x1 ;  /* 0x0000000208027211 */ /* 0x040fe200078208ff */
[----:B------:R-:W-:Y:S01]  /*4600*/  ULDC.64 UR8, c[0x0][0x750] ;  /* 0x0001d40000087ab9 */ /* 0x000fe20000000a00 */
[----:B0-----:R-:W-:Y:S01]  /*4610*/  IMAD.U32 R4, RZ, RZ, UR13 ;  /* 0x0000000dff047e24 */ /* 0x001fe2000f8e00ff */
[----:B------:R-:W-:Y:S01]  /*4620*/  PRMT R19, RZ, 0x7610, R19 ;  /* 0x00007610ff137816 */ /* 0x000fe20000000013 */
[----:B------:R-:W-:Y:S01]  /*4630*/  IMAD.MOV.U32 R6, RZ, RZ, -0x1 ;  /* 0xffffffffff067424 */ /* 0x000fe200078e00ff */
[----:B------:R-:W-:Y:S01]  /*4640*/  LEA.HI.X R3, R8, R3, R0, 0x1, P1 ;  /* 0x0000000308037211 */ /* 0x000fe200008f0c00 */
[----:B------:R0:W-:Y:S01]  /*4650*/  SYNCS.ARRIVE.TRANS64.A1T0 RZ, [R4+UR20], RZ ;  /* 0x000000ff04ff79a7 */ /* 0x0001e20008100014 */
[----:B------:R-:W-:Y:S01]  /*4660*/  ISETP.GE.U32.AND P1, PT, R2, UR8, PT ;  /* 0x0000000802007c0c */ /* 0x000fe2000bf26070 */
[----:B------:R-:W-:-:S03]  /*4670*/  IMAD.MOV.U32 R5, RZ, RZ, -0x1 ;  /* 0xffffffffff057424 */ /* 0x000fc600078e00ff */
[----:B------:R-:W-:Y:S01]  /*4680*/  ISETP.GE.U32.AND.EX P1, PT, R3, UR9, PT, P1 ;  /* 0x0000000903007c0c */ /* 0x000fe2000bf26110 */
[----:B0-----:R-:W-:-:S12]  /*4690*/  IMAD.MOV.U32 R4, RZ, RZ, -0x1 ;  /* 0xffffffffff047424 */ /* 0x001fd800078e00ff */
[----:B------:R-:W-:Y:S05]  /*46a0*/  @P1 BRA `(.L_x_91) ;  /* 0x0000000400641947 */ /* 0x000fea0003800000 */
[----:B----4-:R-:W0:Y:S01]  /*46b0*/  S2R R30, SR_CTAID.X ;  /* 0x00000000001e7919 */ /* 0x010e220000002500 */
[----:B------:R-:W4:Y:S01]  /*46c0*/  LDC.64 R24, c[0x0][0x728] ;  /* 0x0001ca00ff187b82 */ /* 0x000f220000000a00 */
[----:B------:R-:W-:Y:S01]  /*46d0*/  ULDC UR8, c[0x0][0x150] ;  /* 0x0000540000087ab9 */ /* 0x000fe20000000800 */
[----:B------:R-:W-:Y:S01]  /*46e0*/  IMAD.MOV.U32 R22, RZ, RZ, R2 ;  /* 0x000000ffff167224 */ /* 0x000fe200078e0002 */
[----:B------:R-:W0:Y:S01]  /*46f0*/  S2R R32, SR_CTAID.Y ;  /* 0x0000000000207919 */ /* 0x000e220000002600 */
[----:B-1----:R-:W-:-:S04]  /*4700*/  IMAD.MOV.U32 R23, RZ, RZ, R3 ;  /* 0x000000ffff177224 */ /* 0x002fc800078e0003 */
[----:B------:R-:W1:Y:S08]  /*4710*/  LDC R33, c[0x0][0x144] ;  /* 0x00005100ff217b82 */ /* 0x000e700000000800 */
[----:B------:R-:W1:Y:S08]  /*4720*/  LDC R6, c[0x0][0x730] ;  /* 0x0001cc00ff067b82 */ /* 0x000e700000000800 */
[----:B------:R-:W1:Y:S01]  /*4730*/  LDC.64 R28, c[0x0][0x720] ;  /* 0x0001c800ff1c7b82 */ /* 0x000e620000000a00 */
[----:B----4-:R-:W-:-:S04]  /*4740*/  ISETP.NE.U32.AND P1, PT, R24, RZ, PT ;  /* 0x000000ff1800720c */ /* 0x010fc80003f25070 */
[----:B------:R-:W-:Y:S02]  /*4750*/  ISETP.NE.AND.EX P1, PT, R25, RZ, PT, P1 ;  /* 0x000000ff1900720c */ /* 0x000fe40003f25310 */
[----:B0-----:R-:W-:-:S05]  /*4760*/  I2FP.F32.U32 R4, R30 ;  /* 0x0000001e00047245 */ /* 0x001fca0000201000 */
[----:B------:R-:W-:-:S04]  /*4770*/  FMUL R4, R4, UR8 ;  /* 0x0000000804047c20 */ /* 0x000fc80008400000 */
[----:B------:R0:W4:Y:S02]  /*4780*/  F2I.U32.TRUNC.NTZ R31, R4 ;  /* 0x00000004001f7305 */ /* 0x000124000020f000 */
[----:B------:R-:W-:Y:S05]  /*4790*/  @!P1 BRA `(.L_x_92) ;  /* 0x0000000000289947 */ /* 0x000fea0003800000 */
[----:B------:R-:W2:Y:S02]  /*47a0*/  LDC R5, c[0x0][0x734] ;  /* 0x0001cd00ff057b82 */ /* 0x000ea40000000800 */
[----:B--2---:R-:W-:-:S05]  /*47b0*/  IADD3 R19, P1, R2, R5, RZ ;  /* 0x0000000502137210 */ /* 0x004fca0007f3e0ff */
[----:B------:R-:W-:-:S04]  /*47c0*/  IMAD.X R27, RZ, RZ, R3, P1 ;  /* 0x000000ffff1b7224 */ /* 0x000fc800008e0603 */
[----:B0-----:R-:W-:-:S04]  /*47d0*/  IMAD.WIDE.U32 R4, R27, R24, RZ ;  /* 0x000000181b047225 */ /* 0x001fc800078e00ff */
[----:B------:R-:W-:-:S04]  /*47e0*/  IMAD.WIDE.U32 R20, P1, R19, R25, R4 ;  /* 0x0000001913147225 */ /* 0x000fc80007820004 */
[----:B------:R-:W-:-:S04]  /*47f0*/  IMAD.WIDE.U32 R4, R19, R24, RZ ;  /* 0x0000001813047225 */ /* 0x000fc800078e00ff */
[----:B------:R-:W-:Y:S01]  /*4800*/  IMAD.X R23, RZ, RZ, RZ, P1 ;  /* 0x000000ffff177224 */ /* 0x000fe200008e06ff */
[----:B------:R-:W-:Y:S01]  /*4810*/  IADD3 RZ, P1, R5, R20, RZ ;  /* 0x0000001405ff7210 */ /* 0x000fe20007f3e0ff */
[----:B------:R-:W-:-:S04]  /*4820*/  IMAD.MOV.U32 R22, RZ, RZ, R21 ;  /* 0x000000ffff167224 */ /* 0x000fc800078e0015 */
[----:B------:R-:W-:-:S08]  /*4830*/  IMAD.WIDE.U32.X R22, R27, R25, R22, P1 ;  /* 0x000000191b167225 */ /* 0x000fd000008e0416 */
.L_x_92:
[----:B------:R-:W3:Y:S01]  /*4840*/  LDC.64 R36, c[0x0][0x740] ;  /* 0x0001d000ff247b82 */ /* 0x000ee20000000a00 */
[-C--:B-1----:R-:W-:Y:S01]  /*4850*/  SHF.R.U64 R26, R22, R6.reuse, R23 ;  /* 0x00000006161a7219 */ /* 0x082fe20000001217 */
[----:B----4-:R-:W-:Y:S01]  /*4860*/  IMAD.MOV R31, RZ, RZ, -R31 ;  /* 0x000000ffff1f7224 */ /* 0x010fe200078e0a1f */
[----:B0-----:R-:W-:Y:S01]  /*4870*/  SHF.R.U32.HI R4, RZ, R6, R23 ;  /* 0x00000006ff047219 */ /* 0x001fe20000011617 */
[----:B------:R-:W-:Y:S01]  /*4880*/  ULDC UR8, c[0x0][0x154] ;  /* 0x0000550000087ab9 */ /* 0x000fe20000000800 */
[----:B------:R-:W-:Y:S01]  /*4890*/  IADD3 R19, P1, RZ, -R26, RZ ;  /* 0x8000001aff137210 */ /* 0x000fe20007f3e0ff */
[----:B------:R-:W-:Y:S02]  /*48a0*/  IMAD R31, R33, R31, R30 ;  /* 0x0000001f211f7224 */ /* 0x000fe400078e021e */
[----:B--2---:R-:W0:Y:S01]  /*48b0*/  LDC R20, c[0x0][0x718] ;  /* 0x0001c600ff147b82 */ /* 0x004e220000000800 */
[----:B------:R-:W-:Y:S02]  /*48c0*/  IMAD.MOV.U32 R21, RZ, RZ, -0x1 ;  /* 0xffffffffff157424 */ /* 0x000fe400078e00ff */
[----:B------:R-:W-:-:S02]  /*48d0*/  IMAD.X R5, RZ, RZ, ~R4, P1 ;  /* 0x000000ffff057224 */ /* 0x000fc400008e0e04 */
[----:B------:R-:W-:Y:S02]  /*48e0*/  IMAD.MOV.U32 R23, RZ, RZ, 0x1 ;  /* 0x00000001ff177424 */ /* 0x000fe400078e00ff */
[-C--:B------:R-:W-:Y:S01]  /*48f0*/  IMAD R6, R5, R28.reuse, RZ ;  /* 0x0000001c05067224 */ /* 0x080fe200078e02ff */
[----:B------:R-:W1:Y:S01]  /*4900*/  LDC R22, c[0x0][0x708] ;  /* 0x0001c200ff167b82 */ /* 0x000e620000000800 */
[----:B------:R-:W-:-:S04]  /*4910*/  IMAD.WIDE.U32 R4, R19, R28, R2 ;  /* 0x0000001c13047225 */ /* 0x000fc800078e0002 */
[----:B------:R-:W-:Y:S01]  /*4920*/  IMAD R19, R19, R29, R6 ;  /* 0x0000001d13137224 */ /* 0x000fe200078e0206 */
[----:B------:R-:W-:Y:S02]  /*4930*/  I2FP.F32.U32 R6, R32 ;  /* 0x0000002000067245 */ /* 0x000fe40000201000 */
[----:B------:R-:W2:Y:S01]  /*4940*/  LDC R34, c[0x0][0x758] ;  /* 0x0001d600ff227b82 */ /* 0x000ea20000000800 */
[----:B------:R-:W-:Y:S01]  /*4950*/  IMAD.IADD R5, R5, 0x1, R19 ;  /* 0x0000000105057824 */ /* 0x000fe200078e0213 */
[----:B---3--:R-:W-:Y:S01]  /*4960*/  ISETP.NE.U32.AND P1, PT, R36, RZ, PT ;  /* 0x000000ff2400720c */ /* 0x008fe20003f25070 */
[----:B------:R-:W-:-:S03]  /*4970*/  FMUL R19, R6, UR8 ;  /* 0x0000000806137c20 */ /* 0x000fc60008400000 */
[----:B------:R-:W-:Y:S01]  /*4980*/  ISETP.NE.AND.EX P1, PT, R37, RZ, PT, P1 ;  /* 0x000000ff2500720c */ /* 0x000fe20003f25310 */
[----:B------:R3:W4:Y:S01]  /*4990*/  F2I.U32.TRUNC.NTZ R27, R19 ;  /* 0x00000013001b7305 */ /* 0x000722000020f000 */
[----:B------:R-:W3:Y:S01]  /*49a0*/  LDC R29, c[0x0][0x148] ;  /* 0x00005200ff1d7b82 */ /* 0x000ee20000000800 */
[-CC-:B0-----:R-:W-:Y:S02]  /*49b0*/  SHF.R.U64 R24, R4, R20.reuse, R5.reuse ;  /* 0x0000001404187219 */ /* 0x181fe40000001205 */
[----:B------:R-:W-:-:S05]  /*49c0*/  SHF.R.U32.HI R5, RZ, R20, R5 ;  /* 0x00000014ff057219 */ /* 0x000fca0000011605 */
[----:B------:R-:W0:Y:S01]  /*49d0*/  LDC R30, c[0x0][0x700] ;  /* 0x0001c000ff1e7b82 */ /* 0x000e220000000800 */
[-CC-:B-1----:R-:W-:Y:S02]  /*49e0*/  SHF.R.U64 R6, R24, R22.reuse, R5.reuse ;  /* 0x0000001618067219 */ /* 0x182fe40000001205 */
[----:B------:R-:W-:-:S05]  /*49f0*/  SHF.R.U32.HI R5, RZ, R22, R5 ;  /* 0x00000016ff057219 */ /* 0x000fca0000011605 */
[----:B------:R-:W1:Y:S01]  /*4a00*/  LDC R35, c[0x0][0x748] ;  /* 0x0001d200ff237b82 */ /* 0x000e620000000800 */
[-CC-:B--2---:R-:W-:Y:S02]  /*4a10*/  SHF.R.U64 R28, R6, R34.reuse, R5.reuse ;  /* 0x00000022061c7219 */ /* 0x184fe40000001205 */
[-C--:B------:R-:W-:Y:S02]  /*4a20*/  SHF.L.U32 R21, R21, R34.reuse, RZ ;  /* 0x0000002215157219 */ /* 0x080fe400000006ff */
[-C--:B------:R-:W-:Y:S01]  /*4a30*/  SHF.R.U32.HI R5, RZ, R34.reuse, R5 ;  /* 0x00000022ff057219 */ /* 0x080fe20000011605 */
[----:B------:R-:W-:Y:S01]  /*4a40*/  IMAD.MOV.U32 R4, RZ, RZ, R28 ;  /* 0x000000ffff047224 */ /* 0x000fe200078e001c */
[----:B------:R-:W-:Y:S01]  /*4a50*/  SHF.L.U32 R34, R23, R34, RZ ;  /* 0x0000002217227219 */ /* 0x000fe200000006ff */
[----:B------:R-:W2:Y:S01]  /*4a60*/  LDC R38, c[0x0][0x738] ;  /* 0x0001ce00ff267b82 */ /* 0x000ea20000000800 */
[----:B------:R-:W-:-:S07]  /*4a70*/  LOP3.LUT R33, RZ, R21, RZ, 0x33, !PT ;  /* 0x00000015ff217212 */ /* 0x000fce00078e33ff */
[----:B------:R-:W0:Y:S01]  /*4a80*/  LDC R39, c[0x0][0x710] ;  /* 0x0001c400ff277b82 */ /* 0x000e220000000800 */
[----:B----4-:R-:W-:Y:S05]  /*4a90*/  @!P1 BRA `(.L_x_93) ;  /* 0x0000000000289947 */ /* 0x010fea0003800000 */
[----:B---3--:R-:W3:Y:S02]  /*4aa0*/  LDC R19, c[0x0][0x74c] ;  /* 0x0001d300ff137b82 */ /* 0x008ee40000000800 */
[----:B---3--:R-:W-:-:S05]  /*4ab0*/  IADD3 R19, P1, R28, R19, RZ ;  /* 0x000000131c137210 */ /* 0x008fca0007f3e0ff */
        /* <DEDUP_REMOVED lines=8> */
.L_x_93:
[----:B-1----:R-:W-:Y:S01]  /*4b40*/  SHF.R.U64 R4, R4, R35, R5 ;  /* 0x0000002304047219 */ /* 0x002fe20000001205 */
[----:B0-----:R-:W-:Y:S01]  /*4b50*/  VIADD R21, R30, 0xffffffff ;  /* 0xffffffff1e157836 */ /* 0x001fe20000000000 */
[----:B---3--:R-:W-:Y:S01]  /*4b60*/  LOP3.LUT R19, R6, R33, RZ, 0xc0, !PT ;  /* 0x0000002106137212 */ /* 0x008fe200078ec0ff */
[----:B------:R-:W-:Y:S02]  /*4b70*/  IMAD.MOV R27, RZ, RZ, -R27 ;  /* 0x000000ffff1b7224 */ /* 0x000fe400078e0a1b */
[----:B------:R-:W-:Y:S02]  /*4b80*/  IMAD.MOV R5, RZ, RZ, -R4 ;  /* 0x000000ffff057224 */ /* 0x000fe400078e0a04 */
[----:B------:R-:W-:Y:S01]  /*4b90*/  IMAD R6, R34, R4, R19 ;  /* 0x0000000422067224 */ /* 0x000fe200078e0213 */
[----:B------:R-:W-:Y:S01]  /*4ba0*/  LOP3.LUT R19, R24, R21, RZ, 0xc0, !PT ;  /* 0x0000001518137212 */ /* 0x000fe200078ec0ff */
[----:B------:R-:W-:Y:S02]  /*4bb0*/  @P4 IMAD R31, R29, R27, R32 ;  /* 0x0000001b1d1f4224 */ /* 0x000fe400078e0220 */
[----:B--2---:R-:W-:-:S02]  /*4bc0*/  IMAD R4, R5, R38, R28 ;  /* 0x0000002605047224 */ /* 0x004fc400078e021c */
[----:B------:R-:W-:Y:S02]  /*4bd0*/  IMAD R6, R6, R39, R31 ;  /* 0x0000002706067224 */ /* 0x000fe400078e021f */
[----:B------:R-:W-:Y:S02]  /*4be0*/  IMAD R5, R4, R30, R19 ;  /* 0x0000001e04057224 */ /* 0x000fe400078e0213 */
[----:B------:R-:W-:-:S03]  /*4bf0*/  IMAD.MOV.U32 R20, RZ, RZ, 0x1 ;  /* 0x00000001ff147424 */ /* 0x000fc600078e00ff */
[----:B------:R-:W-:Y:S02]  /*4c00*/  SEL R4, R5, R6, !P4 ;  /* 0x0000000605047207 */ /* 0x000fe40006000000 */
[----:B------:R-:W-:Y:S01]  /*4c10*/  SEL R6, R6, R5, !P4 ;  /* 0x0000000506067207 */ /* 0x000fe20006000000 */
[----:B------:R-:W-:Y:S01]  /*4c20*/  IMAD.MOV.U32 R5, RZ, RZ, R26 ;  /* 0x000000ffff057224 */ /* 0x000fe200078e001a */
[----:B------:R-:W-:-:S07]  /*4c30*/  PRMT R19, R20, 0x7610, R19 ;  /* 0x0000761014137816 */ /* 0x000fce0000000013 */
.L_x_91:
[----:B------:R-:W-:Y:S02]  /*4c40*/  LOP3.LUT P1, RZ, R19, 0xff, RZ, 0xc0, !PT ;  /* 0x000000ff13ff7812 */ /* 0x000fe4000782c0ff */
[----:B------:R-:W-:-:S11]  /*4c50*/  LOP3.LUT R67, R67, 0x1, RZ, 0x3c, !PT ;  /* 0x0000000143437812 */ /* 0x000fd600078e3cff */
[----:B------:R-:W-:Y:S05]  /*4c60*/  @P1 BRA `(.L_x_94) ;  /* 0xffffffcc00181947 */ /* 0x000fea000383ffff */
[----:B------:R-:W-:Y:S05]  /*4c70*/  EXIT ;  /* 0x000000000000794d */ /* 0x000fea0003800000 */
.L_x_18:
[----:B------:R-:W-:-:S08]  /*4c80*/  ISETP.NE.AND P0, PT, R22, RZ, PT ;  /* 0x000000ff1600720c */ /* 0x000fd00003f05270 */
[----:B--2-45:R-:W0:-:S00]  /*4c90*/  USETMAXREG.DEALLOC.CTAPOOL 0x28 ;  /* 0x00000028000079c8 */ /* 0x034e0000080e0500 */
[----:B------:R-:W-:Y:S05]  /*4ca0*/  @P0 EXIT ;  /* 0x000000000000094d */ /* 0x000fea0003800000 */
[----:B0-----:R-:W-:Y:S01]  /*4cb0*/  LOP3.LUT P0, RZ, R15, 0xff, RZ, 0xc0, !PT ;  /* 0x000000ff0fff7812 */ /* 0x001fe2000780c0ff */
[----:B------:R-:W-:Y:S02]  /*4cc0*/  IMAD.MOV.U32 R12, RZ, RZ, 0x1 ;  /* 0x00000001ff0c7424 */ /* 0x000fe400078e00ff */
[----:B------:R-:W-:-:S10]  /*4cd0*/  IMAD.MOV.U32 R13, RZ, RZ, RZ ;  /* 0x000000ffff0d7224 */ /* 0x000fd400078e00ff */
[----:B------:R-:W-:Y:S05]  /*4ce0*/  @!P0 BRA `(.L_x_95) ;  /* 0x0000000c00708947 */ /* 0x000fea0003800000 */
[----:B------:R-:W0:Y:S01]  /*4cf0*/  S2R R18, SR_CgaCtaId ;  /* 0x0000000000127919 */ /* 0x000e220000008800 */
[----:B------:R-:W-:Y:S01]  /*4d00*/  LOP3.LUT P0, RZ, R10, 0x1f, RZ, 0xc0, !PT ;  /* 0x0000001f0aff7812 */ /* 0x000fe2000780c0ff */
[----:B------:R-:W-:Y:S01]  /*4d10*/  ULDC UR5, c[0x0][0x758] ;  /* 0x0001d60000057ab9 */ /* 0x000fe20000000800 */
[----:B------:R-:W-:Y:S01]  /*4d20*/  UMOV UR7, 0xffffffff ;  /* 0xffffffff00077882 */ /* 0x000fe20000000000 */
[----:B------:R-:W-:Y:S01]  /*4d30*/  BSSY B0, `(.L_x_95) ;  /* 0x00000d7000007945 */ /* 0x000fe20003800000 */
[----:B------:R-:W-:Y:S01]  /*4d40*/  USHF.L.U32 UR7, UR7, UR5, URZ ;  /* 0x0000000507077299 */ /* 0x000fe2000800063f */
[C---:B------:R-:W-:Y:S01]  /*4d50*/  ISETP.NE.AND P2, PT, R11.reuse, RZ, PT ;  /* 0x000000ff0b00720c */ /* 0x040fe20003f45270 */
[----:B------:R-:W-:Y:S01]  /*4d60*/  IMAD.MOV.U32 R15, RZ, RZ, 0x1 ;  /* 0x00000001ff0f7424 */ /* 0x000fe200078e00ff */
[----:B------:R-:W-:Y:S01]  /*4d70*/  ISETP.NE.OR P0, PT, R11, RZ, !P0 ;  /* 0x000000ff0b00720c */ /* 0x000fe20004705670 */
[----:B------:R-:W-:Y:S01]  /*4d80*/  IMAD.MOV.U32 R13, RZ, RZ, RZ ;  /* 0x000000ffff0d7224 */ /* 0x000fe200078e00ff */
[----:B------:R-:W-:Y:S01]  /*4d90*/  LOP3.LUT R14, R7, 0x2, RZ, 0xfc, !PT ;  /* 0x00000002070e7812 */ /* 0x000fe200078efcff */
[----:B------:R-:W-:Y:S01]  /*4da0*/  ULDC UR4, c[0x0][0x700] ;  /* 0x0001c00000047ab9 */ /* 0x000fe20000000800 */
[----:B------:R-:W-:Y:S01]  /*4db0*/  UMOV UR8, 0x1 ;  /* 0x0000000100087882 */ /* 0x000fe20000000000 */
[----:B------:R-:W-:-:S02]  /*4dc0*/  UIADD3 UR29, UR6, 0x1, URZ ;  /* 0x00000001061d7890 */ /* 0x000fc4000fffe03f */
[----:B------:R-:W-:Y:S02]  /*4dd0*/  UIADD3 UR4, UR4, -0x1, URZ ;  /* 0xffffffff04047890 */ /* 0x000fe4000fffe03f */
[----:B------:R-:W-:Y:S02]  /*4de0*/  USHF.L.U32 UR5, UR8, UR5, URZ ;  /* 0x0000000508057299 */ /* 0x000fe4000800063f */
[----:B------:R-:W-:Y:S01]  /*4df0*/  ULOP3.LUT UR7, URZ, UR7, URZ, 0x33, !UPT ;  /* 0x000000073f077292 */ /* 0x000fe2000f8e333f */
[----:B------:R-:W-:Y:S01]  /*4e00*/  ULDC.64 UR30, c[0x0][0x198] ;  /* 0x00006600001e7ab9 */ /* 0x000fe20000000a00 */
[C---:B0-----:R-:W-:Y:S02]  /*4e10*/  IMAD.SHL.U32 R12, R18.reuse, 0x40, RZ ;  /* 0x00000040120c7824 */ /* 0x041fe400078e00ff */
[C---:B------:R-:W-:Y:S02]  /*4e20*/  IMAD.SHL.U32 R17, R18.reuse, 0x20, RZ ;  /* 0x0000002012117824 */ /* 0x040fe400078e00ff */
[----:B------:R-:W-:Y:S01]  /*4e30*/  IMAD.SHL.U32 R16, R18, 0x800, RZ ;  /* 0x0000080012107824 */ /* 0x000fe200078e00ff */
[----:B------:R-:W-:Y:S01]  /*4e40*/  R2UR UR10, R12 ;  /* 0x000000000c0a72ca */ /* 0x000fe200000e0000 */
[----:B------:R-:W-:Y:S01]  /*4e50*/  IMAD.SHL.U32 R18, R18, 0x200, RZ ;  /* 0x0000020012127824 */ /* 0x000fe200078e00ff */
[----:B------:R-:W-:Y:S01]  /*4e60*/  LOP3.LUT R17, R17, 0x20, RZ, 0xc0, !PT ;  /* 0x0000002011117812 */ /* 0x000fe200078ec0ff */
[----:B------:R-:W-:Y:S01]  /*4e70*/  IMAD.MOV.U32 R12, RZ, RZ, 0x1 ;  /* 0x00000001ff0c7424 */ /* 0x000fe200078e00ff */
[----:B------:R-:W-:-:S02]  /*4e80*/  LOP3.LUT R16, R16, 0x800, RZ, 0xc0, !PT ;  /* 0x0000080010107812 */ /* 0x000fc400078ec0ff */
[----:B------:R-:W-:-:S07]  /*4e90*/  LOP3.LUT R18, R18, 0x200, RZ, 0xc0, !PT ;  /* 0x0000020012127812 */ /* 0x000fce00078ec0ff */
[----:B------:R-:W-:-:S12]  /*4ea0*/  ULOP3.LUT UR10, UR10, 0x40, URZ, 0xc0, !UPT ;  /* 0x000000400a0a7892 */ /* 0x000fd8000f8ec03f */
.L_x_107:
[----:B------:R-:W-:-:S03]  /*4eb0*/  UMOV UR8, 0xffffffff ;  /* 0xffffffff00087882 */ /* 0x000fc60000000000 */
[----:B------:R-:W-:Y:S05]  /*4ec0*/  BRA.DIV UR8, `(.L_x_96) ;  /* 0x0000001608d47947 */ /* 0x000fea000b800000 */
[----:B------:R-:W-:-:S13]  /*4ed0*/  ELECT P1, URZ, PT ;  /* 0x00000000003f782f */ /* 0x000fda0003820000 */
.L_x_133:
[----:B------:R-:W0:Y:S01]  /*4ee0*/  LDC R10, c[0x0][0x604] ;  /* 0x00018100ff0a7b82 */ /* 0x000e220000000800 */
[----:B------:R-:W-:Y:S01]  /*4ef0*/  BSSY B1, `(.L_x_97) ;  /* 0x0000047000017945 */ /* 0x000fe20003800000 */
[----:B0-----:R-:W-:-:S13]  /*4f00*/  ISETP.LT.OR P1, PT, R10, 0x1, !P1 ;  /* 0x000000010a00780c */ /* 0x001fda0004f21670 */
[----:B------:R-:W-:Y:S05]  /*4f10*/  @P1 BRA `(.L_x_98) ;  /* 0x0000000400101947 */ /* 0x000fea0003800000 */
[----:B------:R-:W-:Y:S02]  /*4f20*/  IMAD.SHL.U32 R20, R4, 0x40, RZ ;  /* 0x0000004004147824 */ /* 0x000fe400078e00ff */
[----:B------:R-:W-:Y:S02]  /*4f30*/  IMAD R27, R6, 0x40, R17 ;  /* 0x00000040061b7824 */ /* 0x000fe400078e0211 */
[----:B------:R-:W-:Y:S02]  /*4f40*/  IMAD.MOV.U32 R23, RZ, RZ, RZ ;  /* 0x000000ffff177224 */ /* 0x000fe400078e00ff */
[----:B------:R-:W-:Y:S02]  /*4f50*/  IMAD.MOV.U32 R24, RZ, RZ, RZ ;  /* 0x000000ffff187224 */ /* 0x000fe400078e00ff */
[----:B------:R-:W-:Y:S02]  /*4f60*/  IMAD.U32 R25, RZ, RZ, UR29 ;  /* 0x0000001dff197e24 */ /* 0x000fe4000f8e00ff */
[----:B------:R-:W-:-:S02]  /*4f70*/  IMAD.MOV.U32 R4, RZ, RZ, R12 ;  /* 0x000000ffff047224 */ /* 0x000fc400078e000c */
[----:B------:R-:W-:Y:S02]  /*4f80*/  IMAD.MOV.U32 R11, RZ, RZ, R13 ;  /* 0x000000ffff0b7224 */ /* 0x000fe400078e000d */
[----:B------:R-:W-:-:S07]  /*4f90*/  IMAD.MOV.U32 R26, RZ, RZ, RZ ;  /* 0x000000ffff1a7224 */ /* 0x000fce00078e00ff */
.L_x_102:
[----:B------:R-:W0:Y:S01]  /*4fa0*/  S2R R19, SR_CgaCtaId ;  /* 0x0000000000137919 */ /* 0x000e220000008800 */
[----:B------:R-:W-:-:S04]  /*4fb0*/  MOV R10, 0x400 ;  /* 0x00000400000a7802 */ /* 0x000fc80000000f00 */
[----:B0-----:R-:W-:Y:S02]  /*4fc0*/  LEA R22, R19, R10, 0x18 ;  /* 0x0000000a13167211 */ /* 0x001fe400078ec0ff */
[----:B------:R-:W-:Y:S01]  /*4fd0*/  SHF.L.U32 R10, R4, 0x1f, RZ ;  /* 0x0000001f040a7819 */ /* 0x000fe200000006ff */
[----:B------:R-:W0:Y:S02]  /*4fe0*/  @!P2 LDC R19, c[0x0][0x640] ;  /* 0x00019000ff13ab82 */ /* 0x000e240000000800 */
[----:B------:R-:W-:-:S04]  /*4ff0*/  IMAD R21, R11, 0x8, R22 ;  /* 0x000000080b157824 */ /* 0x000fc800078e0216 */
[----:B------:R-:W1:Y:S02]  /*5000*/  SYNCS.PHASECHK.TRANS64.TRYWAIT P1, [R21+URZ+0x88], R10 ;  /* 0x0000880a150075a7 */ /* 0x000e64000802017f */
[----:B-1----:R-:W-:Y:S05]  /*5010*/  @!P1 BRA `(.L_x_99) ;  /* 0x0000001400a09947 */ /* 0x002fea0003800000 */
.L_x_134:
[----:B-1----:R-:W-:Y:S01]  /*5020*/  PRMT R10, R14, 0x9910, RZ ;  /* 0x000099100e0a7816 */ /* 0x002fe200000000ff */
[----:B0-----:R0:W-:Y:S03]  /*5030*/  @!P2 SYNCS.ARRIVE.TRANS64 RZ, [R21+URZ], R19 ;  /* 0x0000001315ffa9a7 */ /* 0x0011e6000800003f */
[----:B------:R-:W-:-:S13]  /*5040*/  ISETP.NE.AND P1, PT, R10, 0x2, PT ;  /* 0x000000020a00780c */ /* 0x000fda0003f25270 */
[----:B0-----:R-:W-:Y:S05]  /*5050*/  @P1 BRA `(.L_x_100) ;  /* 0x0000000000041947 */ /* 0x001fea0003800000 */
[----:B------:R-:W-:Y:S01]  /*5060*/  BPT.TRAP 0x1 ;  /* 0x000000040000795c */ /* 0x000fe20000300000 */
.L_x_100:
[----:B------:R-:W-:Y:S05]  /*5070*/  @P0 BRA `(.L_x_101) ;  /* 0x0000000000040947 */ /* 0x000fea0003800000 */
[----:B------:R-:W-:Y:S01]  /*5080*/  BPT.TRAP 0x1 ;  /* 0x000000040000795c */ /* 0x000fe20000300000 */
.L_x_101:
[C---:B------:R-:W-:Y:S01]  /*5090*/  IMAD R10, R11.reuse, 0x1000, R16 ;  /* 0x000010000b0a7824 */ /* 0x040fe200078e0210 */
[----:B------:R-:W-:Y:S01]  /*50a0*/  R2UR UR13, R22 ;  /* 0x00000000160d72ca */ /* 0x000fe200000e0000 */
[----:B------:R-:W-:Y:S01]  /*50b0*/  IMAD R22, R11, 0x2000, R22 ;  /* 0x000020000b167824 */ /* 0x000fe200078e0216 */
[----:B------:R-:W-:Y:S01]  /*50c0*/  R2UR UR25, R21 ;  /* 0x00000000151972ca */ /* 0x000fe200000e0000 */
[----:B------:R-:W-:Y:S01]  /*50d0*/  VIADD R25, R25, 0xffffffff ;  /* 0xffffffff19197836 */ /* 0x000fe20000000000 */
[----:B------:R-:W-:Y:S01]  /*50e0*/  R2UR UR24, R10 ;  /* 0x000000000a1872ca */ /* 0x000fe200000e0000 */
[----:B------:R-:W-:Y:S01]  /*50f0*/  IMAD R10, R11, 0x400, R18 ;  /* 0x000004000b0a7824 */ /* 0x000fe200078e0212 */
[----:B------:R-:W-:Y:S01]  /*5100*/  R2UR UR16, R22 ;  /* 0x00000000161072ca */ /* 0x000fe200000e0000 */
[----:B------:R-:W-:Y:S01]  /*5110*/  UIADD3 UR14, UP0, UR30, 0xf0, URZ ;  /* 0x000000f01e0e7890 */ /* 0x000fe2000ff1e03f */
[----:B------:R-:W-:Y:S01]  /*5120*/  R2UR UR28, R5 ;  /* 0x00000000051c72ca */ /* 0x000fe200000e0000 */
[----:B------:R-:W-:Y:S01]  /*5130*/  UIADD3 UR32, UP1, UR30, 0x1f0, URZ ;  /* 0x000001f01e207890 */ /* 0x000fe2000ff3e03f */
[----:B------:R-:W-:Y:S01]  /*5140*/  R2UR UR8, R10 ;  /* 0x000000000a0872ca */ /* 0x000fe200000e0000 */
[----:B------:R-:W-:Y:S01]  /*5150*/  UIADD3 UR34, UP2, UR30, 0x2f0, URZ ;  /* 0x000002f01e227890 */ /* 0x000fe2000ff5e03f */
[----:B------:R-:W-:Y:S01]  /*5160*/  R2UR UR26, R24 ;  /* 0x00000000181a72ca */ /* 0x000fe200000e0000 */
[----:B------:R-:W-:Y:S01]  /*5170*/  UIADD3.X UR15, URZ, UR31, URZ, UP0, !UPT ;  /* 0x0000001f3f0f7290 */ /* 0x000fe200087fe43f */
[----:B------:R-:W-:Y:S01]  /*5180*/  R2UR UR27, R27 ;  /* 0x000000001b1b72ca */ /* 0x000fe200000e0000 */
[----:B------:R-:W-:Y:S01]  /*5190*/  UIADD3.X UR33, URZ, UR31, URZ, UP1, !UPT ;  /* 0x0000001f3f217290 */ /* 0x000fe20008ffe43f */
[----:B------:R-:W-:Y:S01]  /*51a0*/  R2UR UR11, R6 ;  /* 0x00000000060b72ca */ /* 0x000fe200000e0000 */
[----:B------:R-:W-:Y:S01]  /*51b0*/  UIADD3 UR24, UR13, 0x200, UR24 ;  /* 0x000002000d187890 */ /* 0x000fe2000fffe018 */
[----:B------:R-:W-:Y:S01]  /*51c0*/  R2UR UR12, R26 ;  /* 0x000000001a0c72ca */ /* 0x000fe200000e0000 */
[----:B------:R-:W-:Y:S01]  /*51d0*/  VIADD R11, R11, 0x1 ;  /* 0x000000010b0b7836 */ /* 0x000fe20000000000 */
[----:B------:R-:W-:Y:S01]  /*51e0*/  R2UR UR18, R23 ;  /* 0x00000000171272ca */ /* 0x000fe200000e0000 */
[----:B------:R-:W-:Y:S01]  /*51f0*/  UIADD3.X UR35, URZ, UR31, URZ, UP2, !UPT ;  /* 0x0000001f3f237290 */ /* 0x000fe200097fe43f */
[----:B------:R-:W-:Y:S01]  /*5200*/  R2UR UR19, R20 ;  /* 0x00000000141372ca */ /* 0x000fe200000e0000 */
[----:B------:R-:W-:Y:S01]  /*5210*/  UIADD3 UR8, UR13, 0x33200, UR8 ;  /* 0x000332000d087890 */ /* 0x000fe2000fffe008 */
[----:B------:R-:W-:Y:S01]  /*5220*/  ISETP.GT.AND P3, PT, R25, 0x1, PT ;  /* 0x000000011900780c */ /* 0x000fe20003f64270 */
[----:B------:R-:W-:Y:S01]  /*5230*/  UIADD3 UR16, UR16, 0x11200, URZ ;  /* 0x0001120010107890 */ /* 0x000fe2000fffe03f */
[C---:B------:R-:W-:Y:S01]  /*5240*/  ISETP.NE.AND P1, PT, R11.reuse, 0x11, PT ;  /* 0x000000110b00780c */ /* 0x040fe20003f25270 */
[----:B------:R-:W-:Y:S01]  /*5250*/  UMOV UR21, 0x30000 ;  /* 0x0003000000157882 */ /* 0x000fe20000000000 */
[----:B------:R-:W-:Y:S01]  /*5260*/  UMOV UR22, 0x0 ;  /* 0x0000000000167882 */ /* 0x000fe20000000000 */
[----:B------:R-:W-:Y:S01]  /*5270*/  UMOV UR23, 0x10000000 ;  /* 0x1000000000177882 */ /* 0x000fe20000000000 */
[----:B------:R-:W-:Y:S01]  /*5280*/  UMOV UR9, UR25 ;  /* 0x0000001900097c82 */ /* 0x000fe20008000000 */
[----:B------:R-:W-:Y:S01]  /*5290*/  UMOV UR13, UR28 ;  /* 0x0000001c000d7c82 */ /* 0x000fe20008000000 */
[----:B------:R-:W-:Y:S01]  /*52a0*/  UMOV UR17, UR25 ;  /* 0x0000001900117c82 */ /* 0x000fe20008000000 */
[----:B------:R0:W-:Y:S01]  /*52b0*/  UTMALDG.3D.MULTICAST [UR24], [UR14], UR21, desc[UR22] ;  /* 0x000016180e0073b4 */ /* 0x0001e20008011815 */
[----:B------:R-:W-:Y:S01]  /*52c0*/  UMOV UR20, UR28 ;  /* 0x0000001c00147c82 */ /* 0x000fe20008000000 */
[----:B------:R-:W-:Y:S01]  /*52d0*/  SEL R19, RZ, 0x1, P1 ;  /* 0x00000001ff137807 */ /* 0x000fe20000800000 */
[----:B------:R-:W-:Y:S01]  /*52e0*/  VIADD R26, R26, 0x1 ;  /* 0x000000011a1a7836 */ /* 0x000fe20000000000 */
[----:B------:R-:W-:Y:S01]  /*52f0*/  SEL R11, R11, RZ, P1 ;  /* 0x000000ff0b0b7207 */ /* 0x000fe20000800000 */
[----:B------:R-:W-:Y:S01]  /*5300*/  VIADD R24, R24, 0x40 ;  /* 0x0000004018187836 */ /* 0x000fe20000000000 */
[----:B------:R-:W-:Y:S01]  /*5310*/  LOP3.LUT R4, R4, R19, RZ, 0x3c, !PT ;  /* 0x0000001304047212 */ /* 0x000fe200078e3cff */
[----:B------:R-:W-:Y:S01]  /*5320*/  VIADD R23, R23, 0x80 ;  /* 0x0000008017177836 */ /* 0x000fe20000000000 */
[----:B------:R0:W-:Y:S01]  /*5330*/  UTMALDG.4D.MULTICAST [UR8], [UR32], UR21, desc[UR22] ;  /* 0x00001608200073b4 */ /* 0x0001e20008019815 */
[----:B------:R0:W-:Y:S02]  /*5340*/  UTMALDG.3D [UR16], [UR34], desc[UR22] ;  /* 0x00001610220075b4 */ /* 0x0001e40008011000 */
[----:B0-----:R-:W-:Y:S05]  /*5350*/  @P3 BRA `(.L_x_102) ;  /* 0xfffffffc00103947 */ /* 0x001fea000383ffff */
.L_x_98:
[----:B------:R-:W-:Y:S05]  /*5360*/  BSYNC B1 ;  /* 0x0000000000017941 */ /* 0x000fea0003800000 */
.L_x_97:
[----:B------:R-:W-:Y:S01]  /*5370*/  LOP3.LUT P5, RZ, R15, 0xff, RZ, 0xc0, !PT ;  /* 0x000000ff0fff7812 */ /* 0x000fe200078ac0ff */
[----:B------:R-:W-:Y:S01]  /*5380*/  VIADD R6, R13, UR6 ;  /* 0x000000060d067c36 */ /* 0x000fe20008000000 */
[----:B------:R-:W-:Y:S01]  /*5390*/  ULDC.64 UR8, c[0x0][0x750] ;  /* 0x0001d40000087ab9 */ /* 0x000fe20000000a00 */
[----:B------:R-:W-:Y:S01]  /*53a0*/  IMAD.U32 R11, RZ, RZ, UR6 ;  /* 0x00000006ff0b7e24 */ /* 0x000fe2000f8e00ff */
[----:B------:R-:W-:Y:S01]  /*53b0*/  UISETP.GE.U32.AND UP0, UPT, UR6, 0x11, UPT ;  /* 0x000000110600788c */ /* 0x000fe2000bf06070 */
[----:B------:R-:W-:Y:S01]  /*53c0*/  BSSY B1, `(.L_x_103) ;  /* 0x000006b000017945 */ /* 0x000fe20003800000 */
[----:B------:R-:W-:Y:S02]  /*53d0*/  ISETP.GT.U32.AND P1, PT, R6, 0x10, PT ;  /* 0x000000100600780c */ /* 0x000fe40003f24070 */
[----:B------:R-:W-:Y:S02]  /*53e0*/  PRMT R15, RZ, 0x7610, R15 ;  /* 0x00007610ff0f7816 */ /* 0x000fe4000000000f */
[----:B------:R-:W-:-:S02]  /*53f0*/  ISETP.LT.U32.AND P1, PT, R11, 0x11, P1 ;  /* 0x000000110b00780c */ /* 0x000fc40000f21070 */
[----:B------:R-:W-:Y:S01]  /*5400*/  PLOP3.LUT P3, PT, PT, PT, UP0, 0x80, 0x0 ;  /* 0x000000000000781c */ /* 0x000fe20003f6f008 */
[----:B------:R-:W0:Y:S01]  /*5410*/  @P5 S2R R5, SR_CgaCtaId ;  /* 0x0000000000055919 */ /* 0x000e220000008800 */
[----:B------:R-:W-:-:S04]  /*5420*/  @P5 MOV R4, 0x400 ;  /* 0x0000040000045802 */ /* 0x000fc80000000f00 */
[----:B0-----:R-:W-:Y:S01]  /*5430*/  @P5 LEA R10, R5, R4, 0x18 ;  /* 0x00000004050a5211 */ /* 0x001fe200078ec0ff */
[----:B------:R-:W-:-:S03]  /*5440*/  IMAD.WIDE.U32 R4, R6, -0xf0f0f0f, RZ ;  /* 0xf0f0f0f106047825 */ /* 0x000fc600078e00ff */
[----:B------:R0:W-:Y:S01]  /*5450*/  @P5 SYNCS.ARRIVE.TRANS64.A1T0 RZ, [R10+URZ+0x148], RZ ;  /* 0x000148ff0aff59a7 */ /* 0x0001e2000810003f */
[----:B------:R-:W-:Y:S01]  /*5460*/  IADD3 R2, P5, R2, R8, RZ ;  /* 0x0000000802027210 */ /* 0x000fe20007fbe0ff */
[----:B------:R-:W-:Y:S01]  /*5470*/  IMAD.MOV.U32 R4, RZ, RZ, -0x1 ;  /* 0xffffffffff047424 */ /* 0x000fe200078e00ff */
[----:B------:R-:W-:Y:S02]  /*5480*/  SHF.R.U32.HI R11, RZ, 0x4, R5 ;  /* 0x00000004ff0b7819 */ /* 0x000fe40000011605 */
[----:B------:R-:W-:Y:S01]  /*5490*/  SEL R5, RZ, 0x1, !P1 ;  /* 0x00000001ff057807 */ /* 0x000fe20004800000 */
[----:B------:R-:W-:Y:S01]  /*54a0*/  IMAD.X R3, R3, 0x1, R0, P5 ;  /* 0x0000000103037824 */ /* 0x000fe200028e0600 */
[----:B------:R-:W-:Y:S01]  /*54b0*/  ISETP.GE.U32.AND P1, PT, R2, UR8, PT ;  /* 0x0000000802007c0c */ /* 0x000fe2000bf26070 */
[----:B------:R-:W-:Y:S01]  /*54c0*/  IMAD R13, R11, -0x11, R6 ;  /* 0xffffffef0b0d7824 */ /* 0x000fe200078e0206 */
[----:B------:R-:W-:Y:S01]  /*54d0*/  LOP3.LUT R12, R12, R5, RZ, 0x3c, !PT ;  /* 0x000000050c0c7212 */ /* 0x000fe200078e3cff */
[----:B------:R-:W-:Y:S01]  /*54e0*/  IMAD.MOV.U32 R6, RZ, RZ, -0x1 ;  /* 0xffffffffff067424 */ /* 0x000fe200078e00ff */
[----:B------:R-:W-:Y:S01]  /*54f0*/  ISETP.GE.U32.AND.EX P1, PT, R3, UR9, PT, P1 ;  /* 0x0000000903007c0c */ /* 0x000fe2000bf26110 */
[----:B------:R-:W-:Y:S01]  /*5500*/  IMAD.MOV.U32 R5, RZ, RZ, -0x1 ;  /* 0xffffffffff057424 */ /* 0x000fe200078e00ff */
[----:B------:R-:W-:-:S02]  /*5510*/  @P3 LOP3.LUT R12, R12, 0x1, R11, 0x78, !PT ;  /* 0x000000010c0c3812 */ /* 0x000fc400078e780b */
[----:B0-----:R-:W-:-:S09]  /*5520*/  PRMT R10, RZ, 0x7610, R10 ;  /* 0x00007610ff0a7816 */ /* 0x001fd2000000000a */
[----:B------:R-:W-:Y:S05]  /*5530*/  @P1 BRA `(.L_x_104) ;  /* 0x00000004004c1947 */ /* 0x000fea0003800000 */
[----:B------:R-:W0:Y:S01]  /*5540*/  S2R R6, SR_CTAID.X ;  /* 0x0000000000067919 */ /* 0x000e220000002500 */
[----:B------:R-:W-:Y:S01]  /*5550*/  ULDC UR8, c[0x0][0x150] ;  /* 0x0000540000087ab9 */ /* 0x000fe20000000800 */
[----:B------:R-:W1:Y:S01]  /*5560*/  LDC R11, c[0x0][0x144] ;  /* 0x00005100ff0b7b82 */ /* 0x000e620000000800 */
[----:B------:R-:W-:Y:S01]  /*5570*/  ULDC UR12, c[0x0][0x730] ;  /* 0x0001cc00000c7ab9 */ /* 0x000fe20000000800 */
[----:B------:R-:W2:Y:S01]  /*5580*/  S2R R21, SR_CTAID.Y ;  /* 0x0000000000157919 */ /* 0x000ea20000002600 */
[----:B------:R-:W-:-:S05]  /*5590*/  ULDC UR13, c[0x0][0x154] ;  /* 0x00005500000d7ab9 */ /* 0x000fca0000000800 */
[----:B------:R-:W3:Y:S01]  /*55a0*/  LDC R20, c[0x0][0x148] ;  /* 0x00005200ff147b82 */ /* 0x000ee20000000800 */
[----:B0-----:R-:W-:Y:S02]  /*55b0*/  I2FP.F32.U32 R4, R6 ;  /* 0x0000000600047245 */ /* 0x001fe40000201000 */
[----:B--2---:R-:W-:-:S03]  /*55c0*/  I2FP.F32.U32 R22, R21 ;  /* 0x0000001500167245 */ /* 0x004fc60000201000 */
[----:B------:R-:W-:Y:S01]  /*55d0*/  FMUL R5, R4, UR8 ;  /* 0x0000000804057c20 */ /* 0x000fe20008400000 */
[----:B------:R-:W-:Y:S02]  /*55e0*/  ULDC.64 UR8, c[0x0][0x728] ;  /* 0x0001ca0000087ab9 */ /* 0x000fe40000000a00 */
[----:B------:R-:W-:-:S03]  /*55f0*/  ISETP.NE.U32.AND P1, PT, RZ, UR8, PT ;  /* 0x00000008ff007c0c */ /* 0x000fc6000bf25070 */
[----:B------:R-:W0:Y:S01]  /*5600*/  F2I.U32.TRUNC.NTZ R5, R5 ;  /* 0x0000000500057305 */ /* 0x000e22000020f000 */
[----:B------:R-:W-:Y:S01]  /*5610*/  ISETP.NE.AND.EX P1, PT, RZ, UR9, PT, P1 ;  /* 0x00000009ff007c0c */ /* 0x000fe2000bf25310 */
[----:B0-----:R-:W-:Y:S02]  /*5620*/  IMAD.MOV R4, RZ, RZ, -R5 ;  /* 0x000000ffff047224 */ /* 0x001fe400078e0a05 */
[----:B------:R-:W-:Y:S02]  /*5630*/  IMAD.MOV.U32 R5, RZ, RZ, R3 ;  /* 0x000000ffff057224 */ /* 0x000fe400078e0003 */
[----:B-1----:R-:W-:Y:S02]  /*5640*/  IMAD R6, R11, R4, R6 ;  /* 0x000000040b067224 */ /* 0x002fe400078e0206 */
[----:B------:R-:W-:-:S06]  /*5650*/  IMAD.MOV.U32 R4, RZ, RZ, R2 ;  /* 0x000000ffff047224 */ /* 0x000fcc00078e0002 */
[----:B---3--:R-:W-:Y:S05]  /*5660*/  @!P1 BRA `(.L_x_105) ;  /* 0x0000000000289947 */ /* 0x008fea0003800000 */
[----:B------:R-:W-:Y:S02]  /*5670*/  ULDC UR11, c[0x0][0x734] ;  /* 0x0001cd00000b7ab9 */ /* 0x000fe40000000800 */
[----:B------:R-:W-:-:S05]  /*5680*/  IADD3 R5, P1, R2, UR11, RZ ;  /* 0x0000000b02057c10 */ /* 0x000fca000ff3e0ff */
[----:B------:R-:W-:-:S04]  /*5690*/  IMAD.X R19, RZ, RZ, R3, P1 ;  /* 0x000000ffff137224 */ /* 0x000fc800008e0603 */
[----:B------:R-:W-:-:S04]  /*56a0*/  IMAD.WIDE.U32 R10, R19, UR8, RZ ;  /* 0x00000008130a7c25 */ /* 0x000fc8000f8e00ff */
[----:B------:R-:W-:-:S04]  /*56b0*/  IMAD.WIDE.U32 R10, P1, R5, UR9, R10 ;  /* 0x00000009050a7c25 */ /* 0x000fc8000f82000a */
[----:B------:R-:W-:-:S04]  /*56c0*/  IMAD.WIDE.U32 R4, R5, UR8, RZ ;  /* 0x0000000805047c25 */ /* 0x000fc8000f8e00ff */
[----:B------:R-:W-:Y:S01]  /*56d0*/  IMAD.MOV.U32 R4, RZ, RZ, R11 ;  /* 0x000000ffff047224 */ /* 0x000fe200078e000b */
[----:B------:R-:W-:Y:S01]  /*56e0*/  IADD3 RZ, P3, R5, R10, RZ ;  /* 0x0000000a05ff7210 */ /* 0x000fe20007f7e0ff */
[----:B------:R-:W-:-:S04]  /*56f0*/  IMAD.X R5, RZ, RZ, RZ, P1 ;  /* 0x000000ffff057224 */ /* 0x000fc800008e06ff */
[----:B------:R-:W-:-:S08]  /*5700*/  IMAD.WIDE.U32.X R4, R19, UR9, R4, P3 ;  /* 0x0000000913047c25 */ /* 0x000fd000098e0404 */
.L_x_105:
[--C-:B------:R-:W-:Y:S01]  /*5710*/  SHF.R.U64 R19, R4, UR12, R5.reuse ;  /* 0x0000000c04137c19 */ /* 0x100fe20008001205 */
[----:B------:R-:W-:Y:S01]  /*5720*/  FMUL R22, R22, UR13 ;  /* 0x0000000d16167c20 */ /* 0x000fe20008400000 */
[----:B------:R-:W-:Y:S01]  /*5730*/  SHF.R.U32.HI R4, RZ, UR12, R5 ;  /* 0x0000000cff047c19 */ /* 0x000fe20008011605 */
[----:B------:R-:W-:Y:S01]  /*5740*/  ULDC.64 UR8, c[0x0][0x720] ;  /* 0x0001c80000087ab9 */ /* 0x000fe20000000a00 */
[----:B------:R-:W-:Y:S01]  /*5750*/  IADD3 R5, P1, RZ, -R19, RZ ;  /* 0x80000013ff057210 */ /* 0x000fe20007f3e0ff */
[----:B------:R-:W-:Y:S02]  /*5760*/  ULDC.64 UR12, c[0x0][0x740] ;  /* 0x0001d000000c7ab9 */ /* 0x000fe40000000a00 */
[----:B------:R-:W0:Y:S02]  /*5770*/  F2I.U32.TRUNC.NTZ R22, R22 ;  /* 0x0000001600167305 */ /* 0x000e24000020f000 */
[----:B------:R-:W-:Y:S01]  /*5780*/  IMAD.X R4, RZ, RZ, ~R4, P1 ;  /* 0x000000ffff047224 */ /* 0x000fe200008e0e04 */
[----:B------:R-:W-:-:S03]  /*5790*/  ISETP.NE.U32.AND P1, PT, RZ, UR12, PT ;  /* 0x0000000cff007c0c */ /* 0x000fc6000bf25070 */
[----:B------:R-:W-:Y:S01]  /*57a0*/  IMAD R4, R4, UR8, RZ ;  /* 0x0000000804047c24 */ /* 0x000fe2000f8e02ff */
[----:B------:R-:W-:-:S03]  /*57b0*/  ISETP.NE.AND.EX P1, PT, RZ, UR13, PT, P1 ;  /* 0x0000000dff007c0c */ /* 0x000fc6000bf25310 */
[C---:B------:R-:W-:Y:S02]  /*57c0*/  IMAD R11, R5.reuse, UR9, R4 ;  /* 0x00000009050b7c24 */ /* 0x040fe4000f8e0204 */
[----:B------:R-:W-:Y:S01]  /*57d0*/  IMAD.WIDE.U32 R4, R5, UR8, R2 ;  /* 0x0000000805047c25 */ /* 0x000fe2000f8e0002 */
[----:B------:R-:W-:-:S03]  /*57e0*/  ULDC UR8, c[0x0][0x718] ;  /* 0x0001c60000087ab9 */ /* 0x000fc60000000800 */
[----:B0-----:R-:W-:Y:S02]  /*57f0*/  IMAD.MOV R10, RZ, RZ, -R22 ;  /* 0x000000ffff0a7224 */ /* 0x001fe400078e0a16 */
[----:B------:R-:W-:Y:S02]  /*5800*/  IMAD.IADD R5, R5, 0x1, R11 ;  /* 0x0000000105057824 */ /* 0x000fe400078e020b */
[----:B------:R-:W-:-:S03]  /*5810*/  @P4 IMAD R6, R20, R10, R21 ;  /* 0x0000000a14064224 */ /* 0x000fc600078e0215 */
[--C-:B------:R-:W-:Y:S02]  /*5820*/  SHF.R.U64 R20, R4, UR8, R5.reuse ;  /* 0x0000000804147c19 */ /* 0x100fe40008001205 */
[----:B------:R-:W-:Y:S01]  /*5830*/  SHF.R.U32.HI R5, RZ, UR8, R5 ;  /* 0x00000008ff057c19 */ /* 0x000fe20008011605 */
[----:B------:R-:W-:-:S03]  /*5840*/  ULDC UR8, c[0x0][0x708] ;  /* 0x0001c20000087ab9 */ /* 0x000fc60000000800 */
[--C-:B------:R-:W-:Y:S02]  /*5850*/  SHF.R.U64 R22, R20, UR8, R5.reuse ;  /* 0x0000000814167c19 */ /* 0x100fe40008001205 */
[----:B------:R-:W-:Y:S01]  /*5860*/  SHF.R.U32.HI R5, RZ, UR8, R5 ;  /* 0x00000008ff057c19 */ /* 0x000fe20008011605 */
[----:B------:R-:W-:-:S03]  /*5870*/  ULDC UR8, c[0x0][0x758] ;  /* 0x0001d60000087ab9 */ /* 0x000fc60000000800 */
[--C-:B------:R-:W-:Y:S02]  /*5880*/  SHF.R.U64 R21, R22, UR8, R5.reuse ;  /* 0x0000000816157c19 */ /* 0x100fe40008001205 */
[----:B------:R-:W-:-:S03]  /*5890*/  SHF.R.U32.HI R23, RZ, UR8, R5 ;  /* 0x00000008ff177c19 */ /* 0x000fc60008011605 */
[----:B------:R-:W-:Y:S02]  /*58a0*/  IMAD.MOV.U32 R4, RZ, RZ, R21 ;  /* 0x000000ffff047224 */ /* 0x000fe400078e0015 */
[----:B------:R-:W-:Y:S01]  /*58b0*/  IMAD.MOV.U32 R5, RZ, RZ, R23 ;  /* 0x000000ffff057224 */ /* 0x000fe200078e0017 */
[----:B------:R-:W-:Y:S06]  /*58c0*/  @!P1 BRA `(.L_x_106) ;  /* 0x0000000000289947 */ /* 0x000fec0003800000 */
        /* <DEDUP_REMOVED lines=10> */
.L_x_106:
[----:B------:R-:W-:Y:S01]  /*5970*/  ULDC UR8, c[0x0][0x748] ;  /* 0x0001d20000087ab9 */ /* 0x000fe20000000800 */
[----:B------:R-:W-:Y:S01]  /*5980*/  LOP3.LUT R20, R20, UR4, RZ, 0xc0, !PT ;  /* 0x0000000414147c12 */ /* 0x000fe2000f8ec0ff */
[----:B------:R-:W-:Y:S01]  /*5990*/  ULDC UR9, c[0x0][0x710] ;  /* 0x0001c40000097ab9 */ /* 0x000fe20000000800 */
[----:B------:R-:W-:Y:S01]  /*59a0*/  SHF.R.U64 R5, R4, UR8, R5 ;  /* 0x0000000804057c19 */ /* 0x000fe20008001205 */
[----:B------:R-:W-:Y:S01]  /*59b0*/  ULDC UR8, c[0x0][0x738] ;  /* 0x0001ce0000087ab9 */ /* 0x000fe20000000800 */
[----:B------:R-:W-:Y:S01]  /*59c0*/  LOP3.LUT R4, R22, UR7, RZ, 0xc0, !PT ;  /* 0x0000000716047c12 */ /* 0x000fe2000f8ec0ff */
[----:B------:R-:W-:-:S04]  /*59d0*/  IMAD.MOV.U32 R10, RZ, RZ, 0x1 ;  /* 0x00000001ff0a7424 */ /* 0x000fc800078e00ff */
[----:B------:R-:W-:Y:S02]  /*59e0*/  IMAD R11, R5, UR5, R4 ;  /* 0x00000005050b7c24 */ /* 0x000fe4000f8e0204 */
[----:B------:R-:W-:Y:S02]  /*59f0*/  IMAD.MOV R4, RZ, RZ, -R5 ;  /* 0x000000ffff047224 */ /* 0x000fe400078e0a05 */
[----:B------:R-:W-:Y:S02]  /*5a00*/  IMAD R6, R11, UR9, R6 ;  /* 0x000000090b067c24 */ /* 0x000fe4000f8e0206 */
[----:B------:R-:W-:Y:S01]  /*5a10*/  IMAD R21, R4, UR8, R21 ;  /* 0x0000000804157c24 */ /* 0x000fe2000f8e0215 */
[----:B------:R-:W-:Y:S01]  /*5a20*/  ULDC UR8, c[0x0][0x700] ;  /* 0x0001c00000087ab9 */ /* 0x000fe20000000800 */
[----:B------:R-:W-:Y:S02]  /*5a30*/  IMAD.MOV.U32 R5, RZ, RZ, R19 ;  /* 0x000000ffff057224 */ /* 0x000fe400078e0013 */
[----:B------:R-:W-:-:S05]  /*5a40*/  IMAD R21, R21, UR8, R20 ;  /* 0x0000000815157c24 */ /* 0x000fca000f8e0214 */
[----:B------:R-:W-:Y:S02]  /*5a50*/  SEL R4, R21, R6, !P4 ;  /* 0x0000000615047207 */ /* 0x000fe40006000000 */
[----:B------:R-:W-:-:S07]  /*5a60*/  SEL R6, R6, R21, !P4 ;  /* 0x0000001506067207 */ /* 0x000fce0006000000 */
.L_x_104:
[----:B------:R-:W-:Y:S05]  /*5a70*/  BSYNC B1 ;  /* 0x0000000000017941 */ /* 0x000fea0003800000 */
.L_x_103:
[----:B------:R-:W-:-:S13]  /*5a80*/  LOP3.LUT P1, RZ, R10, 0xff, RZ, 0xc0, !PT ;  /* 0x000000ff0aff7812 */ /* 0x000fda000782c0ff */
[----:B------:R-:W-:Y:S05]  /*5a90*/  @P1 BRA `(.L_x_107) ;  /* 0xfffffff400041947 */ /* 0x000fea000383ffff */
[----:B------:R-:W-:Y:S05]  /*5aa0*/  BSYNC B0 ;  /* 0x0000000000007941 */ /* 0x000fea0003800000 */
.L_x_95:
[----:B------:R-:W-:-:S03]  /*5ab0*/  UMOV UR8, 0xffffffff ;  /* 0xffffffff00087882 */ /* 0x000fc60000000000 */
[----:B------:R-:W-:Y:S05]  /*5ac0*/  BRA.DIV UR8, `(.L_x_108) ;  /* 0x0000000e08087947 */ /* 0x000fea000b800000 */
[----:B------:R-:W-:-:S13]  /*5ad0*/  ELECT P0, URZ, PT ;  /* 0x00000000003f782f */ /* 0x000fda0003800000 */
.L_x_137:
[----:B------:R-:W-:Y:S04]  /*5ae0*/  BSSY B0, `(.L_x_109) ;  /* 0x00000a0000007945 */ /* 0x000fe80003800000 */
[----:B------:R-:W-:Y:S05]  /*5af0*/  @!P0 BRA `(.L_x_110) ;  /* 0x0000000800788947 */ /* 0x000fea0003800000 */
[----:B------:R-:W-:-:S04]  /*5b00*/  LOP3.LUT R7, R7, 0x2, RZ, 0xfc, !PT ;  /* 0x0000000207077812 */ /* 0x000fc800078efcff */
[----:B------:R-:W-:-:S13]  /*5b10*/  ISETP.NE.AND P0, PT, R7, 0x3, PT ;  /* 0x000000030700780c */ /* 0x000fda0003f05270 */
[----:B------:R-:W-:Y:S05]  /*5b20*/  @!P0 BRA `(.L_x_111) ;  /* 0x0000000000048947 */ /* 0x000fea0003800000 */
[----:B------:R-:W-:Y:S01]  /*5b30*/  BPT.TRAP 0x1 ;  /* 0x000000040000795c */ /* 0x000fe20000300000 */
.L_x_111:
[----:B------:R-:W0:Y:S01]  /*5b40*/  S2R R3, SR_CgaCtaId ;  /* 0x0000000000037919 */ /* 0x000e220000008800 */
[----:B------:R-:W-:Y:S02]  /*5b50*/  MOV R0, 0x400 ;  /* 0x0000040000007802 */ /* 0x000fe40000000f00 */
[----:B------:R-:W-:Y:S02]  /*5b60*/  SHF.L.U32 R2, R12, 0x1f, RZ ;  /* 0x0000001f0c027819 */ /* 0x000fe400000006ff */
[----:B0-----:R-:W-:-:S05]  /*5b70*/  LEA R0, R3, R0, 0x18 ;  /* 0x0000000003007211 */ /* 0x001fca00078ec0ff */
[----:B------:R-:W-:-:S04]  /*5b80*/  VIADD R0, R0, 0x88 ;  /* 0x0000008800007836 */ /* 0x000fc80000000000 */
[C---:B------:R-:W-:Y:S02]  /*5b90*/  IMAD R5, R13.reuse, 0x8, R0 ;  /* 0x000000080d057824 */ /* 0x040fe400078e0200 */
[----:B------:R-:W-:Y:S02]  /*5ba0*/  VIADD R13, R13, 0x1 ;  /* 0x000000010d0d7836 */ /* 0x000fe40000000000 */
[----:B------:R-:W0:Y:S03]  /*5bb0*/  SYNCS.PHASECHK.TRANS64.TRYWAIT P0, [R5+URZ], R2 ;  /* 0x00000002050075a7 */ /* 0x000e26000800017f */
[----:B------:R-:W-:-:S04]  /*5bc0*/  ISETP.NE.AND P1, PT, R13, 0x11, PT ;  /* 0x000000110d00780c */ /* 0x000fc80003f25270 */
[----:B------:R-:W-:Y:S02]  /*5bd0*/  SEL R3, RZ, 0x1, P1 ;  /* 0x00000001ff037807 */ /* 0x000fe40000800000 */
[----:B------:R-:W-:Y:S02]  /*5be0*/  SEL R13, R13, RZ, P1 ;  /* 0x000000ff0d0d7207 */ /* 0x000fe40000800000 */
[----:B------:R-:W-:-:S03]  /*5bf0*/  LOP3.LUT R12, R12, R3, RZ, 0x3c, !PT ;  /* 0x000000030c0c7212 */ /* 0x000fc600078e3cff */
[----:B------:R-:W-:Y:S01]  /*5c00*/  IMAD R7, R13, 0x8, R0 ;  /* 0x000000080d077824 */ /* 0x000fe200078e0200 */
[----:B------:R-:W-:Y:S01]  /*5c10*/  SHF.L.U32 R4, R12, 0x1f, RZ ;  /* 0x0000001f0c047819 */ /* 0x000fe200000006ff */
[----:B0-----:R-:W-:Y:S06]  /*5c20*/  @!P0 BRA `(.L_x_112) ;  /* 0x0000000800d48947 */ /* 0x001fec0003800000 */
.L_x_138:
[----:B------:R-:W1:Y:S01]  /*5c30*/  SYNCS.PHASECHK.TRANS64.TRYWAIT P0, [R7+URZ], R4 ;  /* 0x00000004070075a7 */ /* 0x000e62000800017f */
[----:B0-----:R-:W-:-:S05]  /*5c40*/  VIADD R2, R13, 0x1 ;  /* 0x000000010d027836 */ /* 0x001fca0000000000 */
[----:B------:R-:W-:-:S04]  /*5c50*/  ISETP.NE.AND P1, PT, R2, 0x11, PT ;  /* 0x000000110200780c */ /* 0x000fc80003f25270 */
[----:B------:R-:W-:Y:S02]  /*5c60*/  SEL R3, RZ, 0x1, P1 ;  /* 0x00000001ff037807 */ /* 0x000fe40000800000 */
[----:B------:R-:W-:Y:S02]  /*5c70*/  SEL R9, R2, RZ, P1 ;  /* 0x000000ff02097207 */ /* 0x000fe40000800000 */
[----:B------:R-:W-:-:S03]  /*5c80*/  LOP3.LUT R12, R12, R3, RZ, 0x3c, !PT ;  /* 0x000000030c0c7212 */ /* 0x000fc600078e3cff */
[----:B------:R-:W-:Y:S01]  /*5c90*/  IMAD R6, R9, 0x8, R0 ;  /* 0x0000000809067824 */ /* 0x000fe200078e0200 */
[----:B------:R-:W-:Y:S01]  /*5ca0*/  SHF.L.U32 R5, R12, 0x1f, RZ ;  /* 0x0000001f0c057819 */ /* 0x000fe200000006ff */
[----:B-1----:R-:W-:Y:S06]  /*5cb0*/  @!P0 BRA `(.L_x_113) ;  /* 0x0000000800c48947 */ /* 0x002fec0003800000 */
.L_x_139:
[----:B------:R-:W1:Y:S01]  /*5cc0*/  SYNCS.PHASECHK.TRANS64.TRYWAIT P0, [R6+URZ], R5 ;  /* 0x00000005060075a7 */ /* 0x000e62000800017f */
[----:B------:R-:W-:-:S05]  /*5cd0*/  VIADD R2, R9, 0x1 ;  /* 0x0000000109027836 */ /* 0x000fca0000000000 */
[----:B------:R-:W-:-:S04]  /*5ce0*/  ISETP.NE.AND P1, PT, R2, 0x11, PT ;  /* 0x000000110200780c */ /* 0x000fc80003f25270 */
[----:B------:R-:W-:Y:S02]  /*5cf0*/  SEL R3, RZ, 0x1, P1 ;  /* 0x00000001ff037807 */ /* 0x000fe40000800000 */
[----:B0-----:R-:W-:Y:S02]  /*5d00*/  SEL R7, R2, RZ, P1 ;  /* 0x000000ff02077207 */ /* 0x001fe40000800000 */
[----:B------:R-:W-:-:S03]  /*5d10*/  LOP3.LUT R12, R12, R3, RZ, 0x3c, !PT ;  /* 0x000000030c0c7212 */ /* 0x000fc600078e3cff */
[----:B------:R-:W-:Y:S01]  /*5d20*/  IMAD R9, R7, 0x8, R0 ;  /* 0x0000000807097824 */ /* 0x000fe200078e0200 */
[----:B------:R-:W-:Y:S01]  /*5d30*/  SHF.L.U32 R4, R12, 0x1f, RZ ;  /* 0x0000001f0c047819 */ /* 0x000fe200000006ff */
[----:B-1----:R-:W-:Y:S06]  /*5d40*/  @!P0 BRA `(.L_x_114) ;  /* 0x0000000800b48947 */ /* 0x002fec0003800000 */
.L_x_140:
[----:B------:R-:W1:Y:S01]  /*5d50*/  SYNCS.PHASECHK.TRANS64.TRYWAIT P0, [R9+URZ], R4 ;  /* 0x00000004090075a7 */ /* 0x000e62000800017f */
[----:B------:R-:W-:-:S05]  /*5d60*/  VIADD R2, R7, 0x1 ;  /* 0x0000000107027836 */ /* 0x000fca0000000000 */
[----:B------:R-:W-:-:S04]  /*5d70*/  ISETP.NE.AND P1, PT, R2, 0x11, PT ;  /* 0x000000110200780c */ /* 0x000fc80003f25270 */
[----:B------:R-:W-:Y:S02]  /*5d80*/  SEL R3, RZ, 0x1, P1 ;  /* 0x00000001ff037807 */ /* 0x000fe40000800000 */
[----:B------:R-:W-:Y:S02]  /*5d90*/  SEL R7, R2, RZ, P1 ;  /* 0x000000ff02077207 */ /* 0x000fe40000800000 */
[----:B------:R-:W-:-:S03]  /*5da0*/  LOP3.LUT R12, R12, R3, RZ, 0x3c, !PT ;  /* 0x000000030c0c7212 */ /* 0x000fc600078e3cff */
[----:B0-----:R-:W-:Y:S01]  /*5db0*/  IMAD R6, R7, 0x8, R0 ;  /* 0x0000000807067824 */ /* 0x001fe200078e0200 */
[----:B------:R-:W-:Y:S01]  /*5dc0*/  SHF.L.U32 R5, R12, 0x1f, RZ ;  /* 0x0000001f0c057819 */ /* 0x000fe200000006ff */
[----:B-1----:R-:W-:Y:S06]  /*5dd0*/  @!P0 BRA `(.L_x_115) ;  /* 0x0000000800a48947 */ /* 0x002fec0003800000 */
.L_x_141:
        /* <DEDUP_REMOVED lines=9> */
.L_x_142:
        /* <DEDUP_REMOVED lines=9> */
.L_x_143:
        /* <DEDUP_REMOVED lines=9> */
.L_x_144:
        /* <DEDUP_REMOVED lines=9> */
.L_x_145:
        /* <DEDUP_REMOVED lines=9> */
.L_x_146:
        /* <DEDUP_REMOVED lines=9> */
.L_x_147:
        /* <DEDUP_REMOVED lines=9> */
.L_x_148:
        /* <DEDUP_REMOVED lines=9> */
.L_x_149:
        /* <DEDUP_REMOVED lines=9> */
.L_x_150:
[----:B------:R-:W1:Y:S01]  /*62f0*/  SYNCS.PHASECHK.TRANS64.TRYWAIT P0, [R9+URZ], R4 ;  /* 0x00000004090075a7 */ /* 0x000e62000800017f */
[----:B------:R-:W-:-:S05]  /*6300*/  VIADD R2, R7, 0x1 ;  /* 0x0000000107027836 */ /* 0x000fca0000000000 */
[----:B------:R-:W-:-:S04]  /*6310*/  ISETP.NE.AND P1, PT, R2, 0x11, PT ;  /* 0x000000110200780c */ /* 0x000fc80003f25270 */
[----:B------:R-:W-:Y:S02]  /*6320*/  SEL R3, RZ, 0x1, P1 ;  /* 0x00000001ff037807 */ /* 0x000fe40000800000 */
[----:B------:R-:W-:Y:S02]  /*6330*/  SEL R7, R2, RZ, P1 ;  /* 0x000000ff02077207 */ /* 0x000fe40000800000 */
[----:B------:R-:W-:-:S03]  /*6340*/  LOP3.LUT R12, R12, R3, RZ, 0x3c, !PT ;  /* 0x000000030c0c7212 */ /* 0x000fc600078e3cff */
[----:B------:R-:W-:Y:S01]  /*6350*/  IMAD R8, R7, 0x8, R0 ;  /* 0x0000000807087824 */ /* 0x000fe200078e0200 */
[----:B0-----:R-:W-:Y:S01]  /*6360*/  SHF.L.U32 R5, R12, 0x1f, RZ ;  /* 0x0000001f0c057819 */ /* 0x001fe200000006ff */
[----:B-1----:R-:W-:Y:S06]  /*6370*/  @!P0 BRA `(.L_x_125) ;  /* 0x0000000800048947 */ /* 0x002fec0003800000 */
.L_x_151:
[----:B------:R-:W1:Y:S01]  /*6380*/  SYNCS.PHASECHK.TRANS64.TRYWAIT P0, [R8+URZ], R5 ;  /* 0x00000005080075a7 */ /* 0x000e62000800017f */
[----:B------:R-:W-:-:S05]  /*6390*/  VIADD R2, R7, 0x1 ;  /* 0x0000000107027836 */ /* 0x000fca0000000000 */
[----:B------:R-:W-:-:S04]  /*63a0*/  ISETP.NE.AND P1, PT, R2, 0x11, PT ;  /* 0x000000110200780c */ /* 0x000fc80003f25270 */
[----:B------:R-:W-:Y:S02]  /*63b0*/  SEL R3, RZ, 0x1, P1 ;  /* 0x00000001ff037807 */ /* 0x000fe40000800000 */
[----:B------:R-:W-:Y:S02]  /*63c0*/  SEL R7, R2, RZ, P1 ;  /* 0x000000ff02077207 */ /* 0x000fe40000800000 */
[----:B0-----:R-:W-:-:S03]  /*63d0*/  LOP3.LUT R9, R12, R3, RZ, 0x3c, !PT ;  /* 0x000000030c097212 */ /* 0x001fc600078e3cff */
[----:B------:R-:W-:Y:S01]  /*63e0*/  IMAD R11, R7, 0x8, R0 ;  /* 0x00000008070b7824 */ /* 0x000fe200078e0200 */
[----:B------:R-:W-:Y:S01]  /*63f0*/  SHF.L.U32 R6, R9, 0x1f, RZ ;  /* 0x0000001f09067819 */ /* 0x000fe200000006ff */
[----:B-1----:R-:W-:Y:S06]  /*6400*/  @!P0 BRA `(.L_x_126) ;  /* 0x0000000400f48947 */ /* 0x002fec0003800000 */
.L_x_152:
[----:B------:R-:W1:Y:S01]  /*6410*/  SYNCS.PHASECHK.TRANS64.TRYWAIT P0, [R11+URZ], R6 ;  /* 0x000000060b0075a7 */ /* 0x000e62000800017f */
[----:B------:R-:W-:-:S05]  /*6420*/  VIADD R2, R7, 0x1 ;  /* 0x0000000107027836 */ /* 0x000fca0000000000 */
[----:B------:R-:W-:-:S04]  /*6430*/  ISETP.NE.AND P1, PT, R2, 0x11, PT ;  /* 0x000000110200780c */ /* 0x000fc80003f25270 */
[----:B------:R-:W-:Y:S02]  /*6440*/  SEL R4, RZ, 0x1, P1 ;  /* 0x00000001ff047807 */ /* 0x000fe40000800000 */
[----:B------:R-:W-:Y:S02]  /*6450*/  SEL R3, R2, RZ, P1 ;  /* 0x000000ff02037207 */ /* 0x000fe40000800000 */
[----:B------:R-:W-:Y:S01]  /*6460*/  LOP3.LUT R4, R9, R4, RZ, 0x3c, !PT ;  /* 0x0000000409047212 */ /* 0x000fe200078e3cff */
[----:B-1----:R-:W-:Y:S06]  /*6470*/  @!P0 BRA `(.L_x_127) ;  /* 0x0000000400ec8947 */ /* 0x002fec0003800000 */
.L_x_153:
[----:B------:R-:W-:Y:S01]  /*6480*/  IMAD R3, R3, 0x8, R0 ;  /* 0x0000000803037824 */ /* 0x000fe200078e0200 */
[----:B------:R-:W-:-:S07]  /*6490*/  SHF.L.U32 R0, R4, 0x1f, RZ ;  /* 0x0000001f04007819 */ /* 0x000fce00000006ff */
.L_x_128:
[----:B--2---:R2:W3:Y:S02]  /*64a0*/  SYNCS.PHASECHK.TRANS64.TRYWAIT P0, [R3+URZ], R0 ;  /* 0x00000000030075a7 */ /* 0x0044e4000800017f */
[----:B---3--:R-:W-:Y:S05]  /*64b0*/  @!P0 NANOSLEEP.SYNCS 0x989680 ;  /* 0x009896800000895d */ /* 0x008fea0003900000 */
[----:B------:R-:W3:Y:S02]  /*64c0*/  @!P0 SYNCS.PHASECHK.TRANS64 P0, [R3+URZ], R0 ;  /* 0x00000000030085a7 */ /* 0x000ee4000800007f */
[----:B---3--:R-:W-:Y:S05]  /*64d0*/  @!P0 BRA `(.L_x_128) ;  /* 0xfffffffc00f08947 */ /* 0x008fea000383ffff */
.L_x_110:
[----:B------:R-:W-:Y:S05]  /*64e0*/  BSYNC B0 ;  /* 0x0000000000007941 */ /* 0x000fea0003800000 */
.L_x_109:
[----:B------:R-:W-:Y:S05]  /*64f0*/  EXIT ;  /* 0x000000000000794d */ /* 0x000fea0003800000 */
.L_x_20:
[----:B0-----:R-:W-:-:S04]  /*6500*/  IMAD.U32 R20, RZ, RZ, UR12 ;  /* 0x0000000cff147e24 */ /* 0x001fc8000f8e00ff */
[----:B------:R0:W1:Y:S03]  /*6510*/  SYNCS.PHASECHK.TRANS64.TRYWAIT P1, [R20+URZ+-0x8], R19 ;  /* 0xfffff813140075a7 */ /* 0x000066000802017f */
[----:B-1----:R-:W-:Y:S05]  /*6520*/  @!P1 NANOSLEEP.SYNCS 0x989680 ;  /* 0x009896800000995d */ /* 0x002fea0003900000 */
[----:B------:R-:W1:Y:S02]  /*6530*/  @!P1 SYNCS.PHASECHK.TRANS64 P1, [R20+URZ+-0x8], R19 ;  /* 0xfffff813140095a7 */ /* 0x000e64000802007f */
[----:B-1----:R-:W-:Y:S05]  /*6540*/  @!P1 BRA `(.L_x_20) ;  /* 0xfffffffc00ec9947 */ /* 0x002fea000383ffff */
[----:B------:R-:W-:Y:S05]  /*6550*/  BRA `(.L_x_129) ;  /* 0xffffffb000f07947 */ /* 0x000fea000383ffff */
.L_x_25:
[----:B-1----:R-:W-:-:S04]  /*6560*/  IMAD.U32 R23, RZ, RZ, UR8 ;  /* 0x00000008ff177e24 */ /* 0x002fc8000f8e00ff */
[----:B------:R1:W3:Y:S03]  /*6570*/  SYNCS.PHASECHK.TRANS64.TRYWAIT P1, [R23+URZ], R22 ;  /* 0x00000016170075a7 */ /* 0x0002e6000802017f */
[----:B---3--:R-:W-:Y:S05]  /*6580*/  @!P1 NANOSLEEP.SYNCS 0x989680 ;  /* 0x009896800000995d */ /* 0x008fea0003900000 */
[----:B------:R-:W3:Y:S02]  /*6590*/  @!P1 SYNCS.PHASECHK.TRANS64 P1, [R23+URZ], R22 ;  /* 0x00000016170095a7 */ /* 0x000ee4000802007f */
[----:B---3--:R-:W-:Y:S05]  /*65a0*/  @!P1 BRA `(.L_x_25) ;  /* 0xfffffffc00ec9947 */ /* 0x008fea000383ffff */
[----:B------:R-:W-:Y:S05]  /*65b0*/  BRA `(.L_x_24) ;  /* 0xffffffb400647947 */ /* 0x000fea000383ffff */
.L_x_29:
[----:B0-----:R-:W-:-:S04]  /*65c0*/  IMAD.U32 R20, RZ, RZ, UR12 ;  /* 0x0000000cff147e24 */ /* 0x001fc8000f8e00ff */
[----:B------:R0:W1:Y:S03]  /*65d0*/  SYNCS.PHASECHK.TRANS64.TRYWAIT P1, [R20+URZ+0x8], R19 ;  /* 0x00000813140075a7 */ /* 0x000066000802017f */
[----:B-1----:R-:W-:Y:S05]  /*65e0*/  @!P1 NANOSLEEP.SYNCS 0x989680 ;  /* 0x009896800000995d */ /* 0x002fea0003900000 */
[----:B------:R-:W1:Y:S02]  /*65f0*/  @!P1 SYNCS.PHASECHK.TRANS64 P1, [R20+URZ+0x8], R19 ;  /* 0x00000813140095a7 */ /* 0x000e64000802007f */
[----:B-1----:R-:W-:Y:S05]  /*6600*/  @!P1 BRA `(.L_x_29) ;  /* 0xfffffffc00ec9947 */ /* 0x002fea000383ffff */
[----:B------:R-:W-:Y:S05]  /*6610*/  BRA `(.L_x_130) ;  /* 0xffffffb800207947 */ /* 0x000fea000383ffff */
.L_x_96:
[----:B------:R-:W-:Y:S01]  /*6620*/  BSSY B1, `(.L_x_131) ;  /* 0x0000006000017945 */ /* 0x000fe20003800000 */
[----:B------:R-:W-:-:S07]  /*6630*/  IMAD.MOV.U32 R10, RZ, RZ, -0x1 ;  /* 0xffffffffff0a7424 */ /* 0x000fce00078e00ff */
[----:B------:R-:W-:Y:S05]  /*6640*/  WARPSYNC.COLLECTIVE R10, `(.L_x_132) ;  /* 0x000000000a0c7348 */ /* 0x000fea0003c00000 */
[----:B------:R-:W-:Y:S02]  /*6650*/  ELECT P1, UR62, PT ;  /* 0x00000000003e782f */ /* 0x000fe40003820000 */
[----:B------:R-:W-:Y:S01]  /*6660*/  MOV R10, UR62 ;  /* 0x0000003e000a7c02 */ /* 0x000fe20008000f00 */
[----:B------:R-:W-:Y:S10]  /*6670*/  ENDCOLLECTIVE ;  /* 0x000000000000791b */ /* 0x000ff40003800000 */
.L_x_132:
[----:B------:R-:W-:Y:S05]  /*6680*/  BSYNC B1 ;  /* 0x0000000000017941 */ /* 0x000fea0003800000 */
.L_x_131:
[----:B------:R-:W-:Y:S05]  /*6690*/  BRA `(.L_x_133) ;  /* 0xffffffe800107947 */ /* 0x000fea000383ffff */
.L_x_99:
[----:B-1----:R1:W2:Y:S02]  /*66a0*/  SYNCS.PHASECHK.TRANS64.TRYWAIT P1, [R21+URZ+0x88], R10 ;  /* 0x0000880a150075a7 */ /* 0x0022a4000802017f */
[----:B--2---:R-:W-:Y:S05]  /*66b0*/  @!P1 NANOSLEEP.SYNCS 0x989680 ;  /* 0x009896800000995d */ /* 0x004fea0003900000 */
[----:B------:R-:W2:Y:S02]  /*66c0*/  @!P1 SYNCS.PHASECHK.TRANS64 P1, [R21+URZ+0x88], R10 ;  /* 0x0000880a150095a7 */ /* 0x000ea4000802007f */
[----:B--2---:R-:W-:Y:S05]  /*66d0*/  @!P1 BRA `(.L_x_99) ;  /* 0xfffffffc00f09947 */ /* 0x004fea000383ffff */
[----:B------:R-:W-:Y:S05]  /*66e0*/  BRA `(.L_x_134) ;  /* 0xffffffe8004c7947 */ /* 0x000fea000383ffff */
.L_x_108:
[----:B------:R-:W-:Y:S01]  /*66f0*/  BSSY B0, `(.L_x_135) ;  /* 0x0000006000007945 */ /* 0x000fe20003800000 */
[----:B------:R-:W-:-:S07]  /*6700*/  IMAD.MOV.U32 R10, RZ, RZ, -0x1 ;  /* 0xffffffffff0a7424 */ /* 0x000fce00078e00ff */
[----:B------:R-:W-:Y:S05]  /*6710*/  WARPSYNC.COLLECTIVE R10, `(.L_x_136) ;  /* 0x000000000a0c7348 */ /* 0x000fea0003c00000 */
[----:B------:R-:W-:Y:S02]  /*6720*/  ELECT P1, UR62, PT ;  /* 0x00000000003e782f */ /* 0x000fe40003820000 */
[----:B------:R-:W-:Y:S01]  /*6730*/  MOV R10, UR62 ;  /* 0x0000003e000a7c02 */ /* 0x000fe20008000f00 */
[----:B------:R-:W-:Y:S10]  /*6740*/  ENDCOLLECTIVE ;  /* 0x000000000000791b */ /* 0x000ff40003800000 */
.L_x_136:
[----:B------:R-:W-:Y:S05]  /*6750*/  BSYNC B0 ;  /* 0x0000000000007941 */ /* 0x000fea0003800000 */
.L_x_135:
[----:B------:R-:W-:Y:S01]  /*6760*/  PLOP3.LUT P0, PT, P1, PT, PT, 0x80, 0x0 ;  /* 0x000000000000781c */ /* 0x000fe20000f0f070 */
[----:B------:R-:W-:-:S12]  /*6770*/  BRA `(.L_x_137) ;  /* 0xfffffff000d87947 */ /* 0x000fd8000383ffff */
.L_x_112:
[----:B0-----:R0:W1:Y:S02]  /*6780*/  SYNCS.PHASECHK.TRANS64.TRYWAIT P0, [R5+URZ], R2 ;  /* 0x00000002050075a7 */ /* 0x001064000800017f */
[----:B-1----:R-:W-:Y:S05]  /*6790*/  @!P0 NANOSLEEP.SYNCS 0x989680 ;  /* 0x009896800000895d */ /* 0x002fea0003900000 */
[----:B------:R-:W1:Y:S02]  /*67a0*/  @!P0 SYNCS.PHASECHK.TRANS64 P0, [R5+URZ], R2 ;  /* 0x00000002050085a7 */ /* 0x000e64000800007f */
[----:B-1----:R-:W-:Y:S05]  /*67b0*/  @!P0 BRA `(.L_x_112) ;  /* 0xfffffffc00f08947 */ /* 0x002fea000383ffff */
[----:B------:R-:W-:Y:S05]  /*67c0*/  BRA `(.L_x_138) ;  /* 0xfffffff400187947 */ /* 0x000fea000383ffff */
.L_x_113:
[----:B0-----:R0:W1:Y:S02]  /*67d0*/  SYNCS.PHASECHK.TRANS64.TRYWAIT P0, [R7+URZ], R4 ;  /* 0x00000004070075a7 */ /* 0x001064000800017f */
[----:B-1----:R-:W-:Y:S05]  /*67e0*/  @!P0 NANOSLEEP.SYNCS 0x989680 ;  /* 0x009896800000895d */ /* 0x002fea0003900000 */
[----:B------:R-:W1:Y:S02]  /*67f0*/  @!P0 SYNCS.PHASECHK.TRANS64 P0, [R7+URZ], R4 ;  /* 0x00000004070085a7 */ /* 0x000e64000800007f */
[----:B-1----:R-:W-:Y:S05]  /*6800*/  @!P0 BRA `(.L_x_113) ;  /* 0xfffffffc00f08947 */ /* 0x002fea000383ffff */
[----:B------:R-:W-:Y:S05]  /*6810*/  BRA `(.L_x_139) ;  /* 0xfffffff400287947 */ /* 0x000fea000383ffff */
.L_x_114:
[----:B0-----:R0:W1:Y:S02]  /*6820*/  SYNCS.PHASECHK.TRANS64.TRYWAIT P0, [R6+URZ], R5 ;  /* 0x00000005060075a7 */ /* 0x001064000800017f */
[----:B-1----:R-:W-:Y:S05]  /*6830*/  @!P0 NANOSLEEP.SYNCS 0x989680 ;  /* 0x009896800000895d */ /* 0x002fea0003900000 */
[----:B------:R-:W1:Y:S02]  /*6840*/  @!P0 SYNCS.PHASECHK.TRANS64 P0, [R6+URZ], R5 ;  /* 0x00000005060085a7 */ /* 0x000e64000800007f */
[----:B-1----:R-:W-:Y:S05]  /*6850*/  @!P0 BRA `(.L_x_114) ;  /* 0xfffffffc00f08947 */ /* 0x002fea000383ffff */
[----:B------:R-:W-:Y:S05]  /*6860*/  BRA `(.L_x_140) ;  /* 0xfffffff400387947 */ /* 0x000fea000383ffff */
.L_x_115:
[----:B0-----:R0:W1:Y:S02]  /*6870*/  SYNCS.PHASECHK.TRANS64.TRYWAIT P0, [R9+URZ], R4 ;  /* 0x00000004090075a7 */ /* 0x001064000800017f */
[----:B-1----:R-:W-:Y:S05]  /*6880*/  @!P0 NANOSLEEP.SYNCS 0x989680 ;  /* 0x009896800000895d */ /* 0x002fea0003900000 */
[----:B------:R-:W1:Y:S02]  /*6890*/  @!P0 SYNCS.PHASECHK.TRANS64 P0, [R9+URZ], R4 ;  /* 0x00000004090085a7 */ /* 0x000e64000800007f */
[----:B-1----:R-:W-:Y:S05]  /*68a0*/  @!P0 BRA `(.L_x_115) ;  /* 0xfffffffc00f08947 */ /* 0x002fea000383ffff */
[----:B------:R-:W-:Y:S05]  /*68b0*/  BRA `(.L_x_141) ;  /* 0xfffffff400487947 */ /* 0x000fea000383ffff */
.L_x_116:
[----:B0-----:R0:W1:Y:S02]  /*68c0*/  SYNCS.PHASECHK.TRANS64.TRYWAIT P0, [R6+URZ], R5 ;  /* 0x00000005060075a7 */ /* 0x001064000800017f */
[----:B-1----:R-:W-:Y:S05]  /*68d0*/  @!P0 NANOSLEEP.SYNCS 0x989680 ;  /* 0x009896800000895d */ /* 0x002fea0003900000 */
[----:B------:R-:W1:Y:S02]  /*68e0*/  @!P0 SYNCS.PHASECHK.TRANS64 P0, [R6+URZ], R5 ;  /* 0x00000005060085a7 */ /* 0x000e64000800007f */
[----:B-1----:R-:W-:Y:S05]  /*68f0*/  @!P0 BRA `(.L_x_116) ;  /* 0xfffffffc00f08947 */ /* 0x002fea000383ffff */
[----:B------:R-:W-:Y:S05]  /*6900*/  BRA `(.L_x_142) ;  /* 0xfffffff400587947 */ /* 0x000fea000383ffff */
.L_x_117:
[----:B0-----:R0:W1:Y:S02]  /*6910*/  SYNCS.PHASECHK.TRANS64.TRYWAIT P0, [R9+URZ], R4 ;  /* 0x00000004090075a7 */ /* 0x001064000800017f */
[----:B-1----:R-:W-:Y:S05]  /*6920*/  @!P0 NANOSLEEP.SYNCS 0x989680 ;  /* 0x009896800000895d */ /* 0x002fea0003900000 */
[----:B------:R-:W1:Y:S02]  /*6930*/  @!P0 SYNCS.PHASECHK.TRANS64 P0, [R9+URZ], R4 ;  /* 0x00000004090085a7 */ /* 0x000e64000800007f */
[----:B-1----:R-:W-:Y:S05]  /*6940*/  @!P0 BRA `(.L_x_117) ;  /* 0xfffffffc00f08947 */ /* 0x002fea000383ffff */
[----:B------:R-:W-:Y:S05]  /*6950*/  BRA `(.L_x_143) ;  /* 0xfffffff400687947 */ /* 0x000fea000383ffff */
.L_x_118:
[----:B0-----:R0:W1:Y:S02]  /*6960*/  SYNCS.PHASECHK.TRANS64.TRYWAIT P0, [R6+URZ], R5 ;  /* 0x00000005060075a7 */ /* 0x001064000800017f */
[----:B-1----:R-:W-:Y:S05]  /*6970*/  @!P0 NANOSLEEP.SYNCS 0x989680 ;  /* 0x009896800000895d */ /* 0x002fea0003900000 */
[----:B------:R-:W1:Y:S02]  /*6980*/  @!P0 SYNCS.PHASECHK.TRANS64 P0, [R6+URZ], R5 ;  /* 0x00000005060085a7 */ /* 0x000e64000800007f */
[----:B-1----:R-:W-:Y:S05]  /*6990*/  @!P0 BRA `(.L_x_118) ;  /* 0xfffffffc00f08947 */ /* 0x002fea000383ffff */
[----:B------:R-:W-:Y:S05]  /*69a0*/  BRA `(.L_x_144) ;  /* 0xfffffff400787947 */ /* 0x000fea000383ffff */
.L_x_119:
[----:B0-----:R0:W1:Y:S02]  /*69b0*/  SYNCS.PHASECHK.TRANS64.TRYWAIT P0, [R9+URZ], R4 ;  /* 0x00000004090075a7 */ /* 0x001064000800017f */
[----:B-1----:R-:W-:Y:S05]  /*69c0*/  @!P0 NANOSLEEP.SYNCS 0x989680 ;  /* 0x009896800000895d */ /* 0x002fea0003900000 */
[----:B------:R-:W1:Y:S02]  /*69d0*/  @!P0 SYNCS.PHASECHK.TRANS64 P0, [R9+URZ], R4 ;  /* 0x00000004090085a7 */ /* 0x000e64000800007f */
[----:B-1----:R-:W-:Y:S05]  /*69e0*/  @!P0 BRA `(.L_x_119) ;  /* 0xfffffffc00f08947 */ /* 0x002fea000383ffff */
[----:B------:R-:W-:Y:S05]  /*69f0*/  BRA `(.L_x_145) ;  /* 0xfffffff400887947 */ /* 0x000fea000383ffff */
.L_x_120:
[----:B0-----:R0:W1:Y:S02]  /*6a00*/  SYNCS.PHASECHK.TRANS64.TRYWAIT P0, [R6+URZ], R5 ;  /* 0x00000005060075a7 */ /* 0x001064000800017f */
[----:B-1----:R-:W-:Y:S05]  /*6a10*/  @!P0 NANOSLEEP.SYNCS 0x989680 ;  /* 0x009896800000895d */ /* 0x002fea0003900000 */
[----:B------:R-:W1:Y:S02]  /*6a20*/  @!P0 SYNCS.PHASECHK.TRANS64 P0, [R6+URZ], R5 ;  /* 0x00000005060085a7 */ /* 0x000e64000800007f */
[----:B-1----:R-:W-:Y:S05]  /*6a30*/  @!P0 BRA `(.L_x_120) ;  /* 0xfffffffc00f08947 */ /* 0x002fea000383ffff */
[----:B------:R-:W-:Y:S05]  /*6a40*/  BRA `(.L_x_146) ;  /* 0xfffffff400987947 */ /* 0x000fea000383ffff */
.L_x_121:
[----:B0-----:R0:W1:Y:S02]  /*6a50*/  SYNCS.PHASECHK.TRANS64.TRYWAIT P0, [R9+URZ], R4 ;  /* 0x00000004090075a7 */ /* 0x001064000800017f */
[----:B-1----:R-:W-:Y:S05]  /*6a60*/  @!P0 NANOSLEEP.SYNCS 0x989680 ;  /* 0x009896800000895d */ /* 0x002fea0003900000 */
[----:B------:R-:W1:Y:S02]  /*6a70*/  @!P0 SYNCS.PHASECHK.TRANS64 P0, [R9+URZ], R4 ;  /* 0x00000004090085a7 */ /* 0x000e64000800007f */
[----:B-1----:R-:W-:Y:S05]  /*6a80*/  @!P0 BRA `(.L_x_121) ;  /* 0xfffffffc00f08947 */ /* 0x002fea000383ffff */
[----:B------:R-:W-:Y:S05]  /*6a90*/  BRA `(.L_x_147) ;  /* 0xfffffff400a87947 */ /* 0x000fea000383ffff */
.L_x_122:
[----:B0-----:R0:W1:Y:S02]  /*6aa0*/  SYNCS.PHASECHK.TRANS64.TRYWAIT P0, [R6+URZ], R5 ;  /* 0x00000005060075a7 */ /* 0x001064000800017f */
[----:B-1----:R-:W-:Y:S05]  /*6ab0*/  @!P0 NANOSLEEP.SYNCS 0x989680 ;  /* 0x009896800000895d */ /* 0x002fea0003900000 */
[----:B------:R-:W1:Y:S02]  /*6ac0*/  @!P0 SYNCS.PHASECHK.TRANS64 P0, [R6+URZ], R5 ;  /* 0x00000005060085a7 */ /* 0x000e64000800007f */
[----:B-1----:R-:W-:Y:S05]  /*6ad0*/  @!P0 BRA `(.L_x_122) ;  /* 0xfffffffc00f08947 */ /* 0x002fea000383ffff */
[----:B------:R-:W-:Y:S05]  /*6ae0*/  BRA `(.L_x_148) ;  /* 0xfffffff400b87947 */ /* 0x000fea000383ffff */
.L_x_123:
[----:B0-----:R0:W1:Y:S02]  /*6af0*/  SYNCS.PHASECHK.TRANS64.TRYWAIT P0, [R9+URZ], R4 ;  /* 0x00000004090075a7 */ /* 0x001064000800017f */
[----:B-1----:R-:W-:Y:S05]  /*6b00*/  @!P0 NANOSLEEP.SYNCS 0x989680 ;  /* 0x009896800000895d */ /* 0x002fea0003900000 */
[----:B------:R-:W1:Y:S02]  /*6b10*/  @!P0 SYNCS.PHASECHK.TRANS64 P0, [R9+URZ], R4 ;  /* 0x00000004090085a7 */ /* 0x000e64000800007f */
[----:B-1----:R-:W-:Y:S05]  /*6b20*/  @!P0 BRA `(.L_x_123) ;  /* 0xfffffffc00f08947 */ /* 0x002fea000383ffff */
[----:B------:R-:W-:Y:S05]  /*6b30*/  BRA `(.L_x_149) ;  /* 0xfffffff400c87947 */ /* 0x000fea000383ffff */
.L_x_124:
[----:B0-----:R0:W1:Y:S02]  /*6b40*/  SYNCS.PHASECHK.TRANS64.TRYWAIT P0, [R6+URZ], R5 ;  /* 0x00000005060075a7 */ /* 0x001064000800017f */
[----:B-1----:R-:W-:Y:S05]  /*6b50*/  @!P0 NANOSLEEP.SYNCS 0x989680 ;  /* 0x009896800000895d */ /* 0x002fea0003900000 */
[----:B------:R-:W1:Y:S02]  /*6b60*/  @!P0 SYNCS.PHASECHK.TRANS64 P0, [R6+URZ], R5 ;  /* 0x00000005060085a7 */ /* 0x000e64000800007f */
[----:B-1----:R-:W-:Y:S05]  /*6b70*/  @!P0 BRA `(.L_x_124) ;  /* 0xfffffffc00f08947 */ /* 0x002fea000383ffff */
[----:B------:R-:W-:Y:S05]  /*6b80*/  BRA `(.L_x_150) ;  /* 0xfffffff400d87947 */ /* 0x000fea000383ffff */
.L_x_125:
[----:B0-----:R0:W1:Y:S02]  /*6b90*/  SYNCS.PHASECHK.TRANS64.TRYWAIT P0, [R9+URZ], R4 ;  /* 0x00000004090075a7 */ /* 0x001064000800017f */
[----:B-1----:R-:W-:Y:S05]  /*6ba0*/  @!P0 NANOSLEEP.SYNCS 0x989680 ;  /* 0x009896800000895d */ /* 0x002fea0003900000 */
[----:B------:R-:W1:Y:S02]  /*6bb0*/  @!P0 SYNCS.PHASECHK.TRANS64 P0, [R9+URZ], R4 ;  /* 0x00000004090085a7 */ /* 0x000e64000800007f */
[----:B-1----:R-:W-:Y:S05]  /*6bc0*/  @!P0 BRA `(.L_x_125) ;  /* 0xfffffffc00f08947 */ /* 0x002fea000383ffff */
[----:B------:R-:W-:Y:S05]  /*6bd0*/  BRA `(.L_x_151) ;  /* 0xfffffff400e87947 */ /* 0x000fea000383ffff */
.L_x_126:
[----:B0-----:R0:W1:Y:S02]  /*6be0*/  SYNCS.PHASECHK.TRANS64.TRYWAIT P0, [R8+URZ], R5 ;  /* 0x00000005080075a7 */ /* 0x001064000800017f */
[----:B-1----:R-:W-:Y:S05]  /*6bf0*/  @!P0 NANOSLEEP.SYNCS 0x989680 ;  /* 0x009896800000895d */ /* 0x002fea0003900000 */
[----:B------:R-:W1:Y:S02]  /*6c00*/  @!P0 SYNCS.PHASECHK.TRANS64 P0, [R8+URZ], R5 ;  /* 0x00000005080085a7 */ /* 0x000e64000800007f */
[----:B-1----:R-:W-:Y:S05]  /*6c10*/  @!P0 BRA `(.L_x_126) ;  /* 0xfffffffc00f08947 */ /* 0x002fea000383ffff */
[----:B------:R-:W-:Y:S05]  /*6c20*/  BRA `(.L_x_152) ;  /* 0xfffffff400f87947 */ /* 0x000fea000383ffff */
.L_x_127:
[----:B-1----:R1:W2:Y:S02]  /*6c30*/  SYNCS.PHASECHK.TRANS64.TRYWAIT P0, [R11+URZ], R6 ;  /* 0x000000060b0075a7 */ /* 0x0022a4000800017f */
[----:B--2---:R-:W-:Y:S05]  /*6c40*/  @!P0 NANOSLEEP.SYNCS 0x989680 ;  /* 0x009896800000895d */ /* 0x004fea0003900000 */
[----:B------:R-:W2:Y:S02]  /*6c50*/  @!P0 SYNCS.PHASECHK.TRANS64 P0, [R11+URZ], R6 ;  /* 0x000000060b0085a7 */ /* 0x000ea4000800007f */
[----:B--2---:R-:W-:Y:S05]  /*6c60*/  @!P0 BRA `(.L_x_127) ;  /* 0xfffffffc00f08947 */ /* 0x004fea000383ffff */
[----:B------:R-:W-:Y:S05]  /*6c70*/  BRA `(.L_x_153) ;  /* 0xfffffff800007947 */ /* 0x000fea000383ffff */
.L_x_154:
[----:B------:R-:W-:-:S00]  /*6c80*/  BRA `(.L_x_154) ;  /* 0xfffffffc00fc7947 */ /* 0x000fc0000383ffff */
[----:B------:R-:W-:-:S00]  /*6c90*/  NOP ;  /* 0x0000000000007918 */ /* 0x000fc00000000000 */
        /* <DEDUP_REMOVED lines=14> */
.L_x_155:


//--------------------- .nv.shared._ZN7cutlass13device_kernelINS_4gemm6kernel13GemmUniversalIN4cute5tupleIJiiiiEEENS1_10collective13CollectiveMmaINS1_40MainloopSm90TmaGmmaWarpSpecializedSparseILi17ENS5_IJNS4_1CILi1EEENSA_ILi2EEESB_EEENS1_32KernelTmaWarpSpecializedPingpongEEENS5_IJNSA_ILi64EEESG_NSA_ILi128EEEEEEaNS5_IJNS4_6LayoutINS5_IJiNS5_IJSC_iEEEiEEENS5_IJlNS5_IJSB_SC_EEElEEEEENSJ_INS5_IJNS5_IJSG_iEEENS5_IJSH_iEEEiEEENS5_IJNS5_IJSH_NSA_ILi8192EEEEEENS5_IJSB_lEEElEEEEEEEEaNS5_IJlSB_lEEENS4_8TiledMMAINS4_8MMA_AtomIJNS4_4SM904GMMA6SPARSE27GMMA_64x64x64_S32S8S8_SS_TNILNS12_9SparseSelE0EEEEEENSJ_INS5_IJSB_SB_SB_EEENS5_IJNSA_ILi0EEES19_S19_EEEEENS5_IJNS4_10UnderscoreES1C_S1C_EEEEENS4_23SM90_TMA_LOAD_MULTICASTENS4_14ComposedLayoutINS4_7SwizzleILi2ELi4ELi3EEENS4_25smem_sparse_ptr_flag_bitsILi2ELi8EEENSJ_INS5_IJNS5_IJSB_NSA_ILi8EEEEEENS5_IJSC_SG_EEEEEENS5_IJNS5_IJS19_SH_EEESM_EEEEEEEvNS4_8identityENS4_13SM90_TMA_LOADENS1G_INS1H_ILi3ELi4ELi3EEENS4_18smem_ptr_flag_bitsILi8EEENSJ_INS5_IJS1L_SH_EEENS5_IJSH_SB_EEEEEEEvS1T_EENS_8epilogue10collective6detail29Sm90TmaWarpSpecializedAdapterINS24_15DefaultEpilogueIiNS5_IJSB_llEEES28_NS23_6thread17LinearCombinationIiLi1EiiLNS29_9ScaleType4KindE0ELNS_15FloatRoundStyleE2EiEENS1_15EpilogueDefaultEEEEEvvEEEEvNT_6ParamsE --------------------------
	.section	.nv.shared._ZN7cutlass13device_kernelINS_4gemm6kernel13GemmUniversalIN4cute5tupleIJiiiiEEENS1_10collective13CollectiveMmaINS1_40MainloopSm90TmaGmmaWarpSpecializedSparseILi17ENS5_IJNS4_1CILi1EEENSA_ILi2EEESB_EEENS1_32KernelTmaWarpSpecializedPingpongEEENS5_IJNSA_ILi64EEESG_NSA_ILi128EEEEEEaNS5_IJNS4_6LayoutINS5_IJiNS5_IJSC_iEEEiEEENS5_IJlNS5_IJSB_SC_EEElEEEEENSJ_INS5_IJNS5_IJSG_iEEENS5_IJSH_iEEEiEEENS5_IJNS5_IJSH_NSA_ILi8192EEEEEENS5_IJSB_lEEElEEEEEEEEaNS5_IJlSB_lEEENS4_8TiledMMAINS4_8MMA_AtomIJNS4_4SM904GMMA6SPARSE27GMMA_64x64x64_S32S8S8_SS_TNILNS12_9SparseSelE0EEEEEENSJ_INS5_IJSB_SB_SB_EEENS5_IJNSA_ILi0EEES19_S19_EEEEENS5_IJNS4_10UnderscoreES1C_S1C_EEEEENS4_23SM90_TMA_LOAD_MULTICASTENS4_14ComposedLayoutINS4_7SwizzleILi2ELi4ELi3EEENS4_25smem_sparse_ptr_flag_bitsILi2ELi8EEENSJ_INS5_IJNS5_IJSB_NSA_ILi8EEEEEENS5_IJSC_SG_EEEEEENS5_IJNS5_IJS19_SH_EEESM_EEEEEEEvNS4_8identityENS4_13SM90_TMA_LOADENS1G_INS1H_ILi3ELi4ELi3EEENS4_18smem_ptr_flag_bitsILi8EEENSJ_INS5_IJS1L_SH_EEENS5_IJSH_SB_EEEEEEEvS1T_EENS_8epilogue10collective6detail29Sm90TmaWarpSpecializedAdapterINS24_15DefaultEpilogueIiNS5_IJSB_llEEES28_NS23_6thread17LinearCombinationIiLi1EiiLNS29_9ScaleType4KindE0ELNS_15FloatRoundStyleE2EiEENS1_15EpilogueDefaultEEEEEvvEEEEvNT_6ParamsE,"aw",@nobits
	.sectionflags	@""
	.align	16
	.zero		1024


//--------------------- .nv.shared.reserved.0     --------------------------
	.section	.nv.shared.reserved.0,"aw",@nobits
	.weak		__nv_reservedSMEM_offset_0_alias
	.size		__nv_reservedSMEM_offset_0_alias, 0, 0
	.other		__nv_reservedSMEM_offset_0_alias,@"STO_CUDA_RESERVED_SHARED STV_DEFAULT"
__nv_reservedSMEM_offset_0_alias:
	.zero		0


//--------------------- .nv.global                --------------------------
	.section	.nv.global,"aw",@nobits
.nv.global:
	.type		_ZN39_INTERNAL_13c88825_4_k_cu_716ddf65_27884cute1_E,@object
	.size		_ZN39_INTERNAL_13c88825_4_k_cu_716ddf65_27884cute1_E,(_ZN39_INTERNAL_13c88825_4_k_cu_716ddf65_27884cuda3std3__45__cpo6cbeginE - _ZN39_INTERNAL_13c88825_4_k_cu_716ddf65_27884cute1_E)
_ZN39_INTERNAL_13c88825_4_k_cu_716ddf65_27884cute1_E:
	.zero		1
	.type		_ZN39_INTERNAL_13c88825_4_k_cu_716ddf65_27884cuda3std3__45__cpo6cbeginE,@object
	.size		_ZN39_INTERNAL_13c88825_4_k_cu_716ddf65_27884cuda3std3__45__cpo6cbeginE,(_ZN39_INTERNAL_13c88825_4_k_cu_716ddf65_27884cuda3std3__48in_placeE - _ZN39_INTERNAL_13c88825_4_k_cu_716ddf65_27884cuda3std3__45__cpo6cbeginE)
_ZN39_INTERNAL_13c88825_4_k_cu_716ddf65_27884cuda3std3__45__cpo6cbeginE:
	.zero		1
	.type		_ZN39_INTERNAL_13c88825_4_k_cu_716ddf65_27884cuda3std3__48in_placeE,@object
	.size		_ZN39_INTERNAL_13c88825_4_k_cu_716ddf65_27884cuda3std3__48in_placeE,(_ZN39_INTERNAL_13c88825_4_k_cu_716ddf65_27884cuda3std6ranges3__45__cpo9iter_moveE - _ZN39_INTERNAL_13c88825_4_k_cu_716ddf65_27884cuda3std3__48in_placeE)
_ZN39_INTERNAL_13c88825_4_k_cu_716ddf65_27884cuda3std3__48in_placeE:
	.zero		1
	.type		_ZN39_INTERNAL_13c88825_4_k_cu_716ddf65_27884cuda3std6ranges3__45__cpo9iter_moveE,@object
	.size		_ZN39_INTERNAL_13c88825_4_k_cu_716ddf65_27884cuda3std6ranges3__45__cpo9iter_moveE,(_ZN39_INTERNAL_13c88825_4_k_cu_716ddf65_27884cuda3std3__45__cpo5beginE - _ZN39_INTERNAL_13c88825_4_k_cu_716ddf65_27884cuda3std6ranges3__45__cpo9iter_moveE)
_ZN39_INTERNAL_13c88825_4_k_cu_716ddf65_27884cuda3std6ranges3__45__cpo9iter_moveE:
	.zero		1
	.type		_ZN39_INTERNAL_13c88825_4_k_cu_716ddf65_27884cuda3std3__45__cpo5beginE,@object
	.size		_ZN39_INTERNAL_13c88825_4_k_cu_716ddf65_27884cuda3std3__45__cpo5beginE,(_ZN39_INTERNAL_13c88825_4_k_cu_716ddf65_27884cuda3std3__441_GLOBAL__N__13c88825_4_k_cu_716ddf65_27886ignoreE - _ZN39_INTERNAL_13c88825_4_k_cu_716ddf65_27884cuda3std3__45__cpo5beginE)
_ZN39_INTERNAL_13c88825_4_k_cu_716ddf65_27884cuda3std3__45__cpo5beginE:
	.zero		1
	.type		_ZN39_INTERNAL_13c88825_4_k_cu_716ddf65_27884cuda3std3__441_GLOBAL__N__13c88825_4_k_cu_716ddf65_27886ignoreE,@object
	.size		_ZN39_INTERNAL_13c88825_4_k_cu_716ddf65_27884cuda3std3__441_GLOBAL__N__13c88825_4_k_cu_716ddf65_27886ignoreE,(_ZN39_INTERNAL_13c88825_4_k_cu_716ddf65_27884cute7productE - _ZN39_INTERNAL_13c88825_4_k_cu_716ddf65_27884cuda3std3__441_GLOBAL__N__13c88825_4_k_cu_716ddf65_27886ignoreE)
_ZN39_INTERNAL_13c88825_4_k_cu_716ddf65_27884cuda3std3__441_GLOBAL__N__13c88825_4_k_cu_716ddf65_27886ignoreE:
	.zero		1
	.type		_ZN39_INTERNAL_13c88825_4_k_cu_716ddf65_27884cute7productE,@object
	.size		_ZN39_INTERNAL_13c88825_4_k_cu_716ddf65_27884cute7productE,(_ZN39_INTERNAL_13c88825_4_k_cu_716ddf65_27884cuda3std3__45__cpo3endE - _ZN39_INTERNAL_13c88825_4_k_cu_716ddf65_27884cute7productE)
_ZN39_INTERNAL_13c88825_4_k_cu_716ddf65_27884cute7productE:
	.zero		1
	.type		_ZN39_INTERNAL_13c88825_4_k_cu_716ddf65_27884cuda3std3__45__cpo3endE,@object
	.size		_ZN39_INTERNAL_13c88825_4_k_cu_716ddf65_27884cuda3std3__45__cpo3endE,(_ZN39_INTERNAL_13c88825_4_k_cu_716ddf65_27884cuda3std3__419piecewise_constructE - _ZN39_INTERNAL_13c88825_4_k_cu_716ddf65_27884cuda3std3__45__cpo3endE)
_ZN39_INTERNAL_13c88825_4_k_cu_716ddf65_27884cuda3std3__45__cpo3endE:
	.zero		1
	.type		_ZN39_INTERNAL_13c88825_4_k_cu_716ddf65_27884cuda3std3__419piecewise_constructE,@object
	.size		_ZN39_INTERNAL_13c88825_4_k_cu_716ddf65_27884cuda3std3__419piecewise_constructE,(_ZN39_INTERNAL_13c88825_4_k_cu_716ddf65_27884cuda3std3__45__cpo4cendE - _ZN39_INTERNAL_13c88825_4_k_cu_716ddf65_27884cuda3std3__419piecewise_constructE)
_ZN39_INTERNAL_13c88825_4_k_cu_716ddf65_27884cuda3std3__419piecewise_constructE:
	.zero		1
	.type		_ZN39_INTERNAL_13c88825_4_k_cu_716ddf65_27884cuda3std3__45__cpo4cendE,@object
	.size		_ZN39_INTERNAL_13c88825_4_k_cu_716ddf65_27884cuda3std3__45__cpo4cendE,(_ZN39_INTERNAL_13c88825_4_k_cu_716ddf65_27884cuda3std6ranges3__45__cpo4swapE - _ZN39_INTERNAL_13c88825_4_k_cu_716ddf65_27884cuda3std3__45__cpo4cendE)
_ZN39_INTERNAL_13c88825_4_k_cu_716ddf65_27884cuda3std3__45__cpo4cendE:
	.zero		1
	.type		_ZN39_INTERNAL_13c88825_4_k_cu_716ddf65_27884cuda3std6ranges3__45__cpo4swapE,@object
	.size		_ZN39_INTERNAL_13c88825_4_k_cu_716ddf65_27884cuda3std6ranges3__45__cpo4swapE,(.L_7 - _ZN39_INTERNAL_13c88825_4_k_cu_716ddf65_27884cuda3std6ranges3__45__cpo4swapE)
_ZN39_INTERNAL_13c88825_4_k_cu_716ddf65_27884cuda3std6ranges3__45__cpo4swapE:
	.zero		1
.L_7:


//--------------------- .nv.constant0._ZN7cutlass13device_kernelINS_4gemm6kernel13GemmUniversalIN4cute5tupleIJiiiiEEENS1_10collective13CollectiveMmaINS1_40MainloopSm90TmaGmmaWarpSpecializedSparseILi17ENS5_IJNS4_1CILi1EEENSA_ILi2EEESB_EEENS1_32KernelTmaWarpSpecializedPingpongEEENS5_IJNSA_ILi64EEESG_NSA_ILi128EEEEEEaNS5_IJNS4_6LayoutINS5_IJiNS5_IJSC_iEEEiEEENS5_IJlNS5_IJSB_SC_EEElEEEEENSJ_INS5_IJNS5_IJSG_iEEENS5_IJSH_iEEEiEEENS5_IJNS5_IJSH_NSA_ILi8192EEEEEENS5_IJSB_lEEElEEEEEEEEaNS5_IJlSB_lEEENS4_8TiledMMAINS4_8MMA_AtomIJNS4_4SM904GMMA6SPARSE27GMMA_64x64x64_S32S8S8_SS_TNILNS12_9SparseSelE0EEEEEENSJ_INS5_IJSB_SB_SB_EEENS5_IJNSA_ILi0EEES19_S19_EEEEENS5_IJNS4_10UnderscoreES1C_S1C_EEEEENS4_23SM90_TMA_LOAD_MULTICASTENS4_14ComposedLayoutINS4_7SwizzleILi2ELi4ELi3EEENS4_25smem_sparse_ptr_flag_bitsILi2ELi8EEENSJ_INS5_IJNS5_IJSB_NSA_ILi8EEEEEENS5_IJSC_SG_EEEEEENS5_IJNS5_IJS19_SH_EEESM_EEEEEEEvNS4_8identityENS4_13SM90_TMA_LOADENS1G_INS1H_ILi3ELi4ELi3EEENS4_18smem_ptr_flag_bitsILi8EEENSJ_INS5_IJS1L_SH_EEENS5_IJSH_SB_EEEEEEEvS1T_EENS_8epilogue10collective6detail29Sm90TmaWarpSpecializedAdapterINS24_15DefaultEpilogueIiNS5_IJSB_llEEES28_NS23_6thread17LinearCombinationIiLi1EiiLNS29_9ScaleType4KindE0ELNS_15FloatRoundStyleE2EiEENS1_15EpilogueDefaultEEEEEvvEEEEvNT_6ParamsE --------------------------
	.section	.nv.constant0._ZN7cutlass13device_kernelINS_4gemm6kernel13GemmUniversalIN4cute5tupleIJiiiiEEENS1_10collective13CollectiveMmaINS1_40MainloopSm90TmaGmmaWarpSpecializedSparseILi17ENS5_IJNS4_1CILi1EEENSA_ILi2EEESB_EEENS1_32KernelTmaWarpSpecializedPingpongEEENS5_IJNSA_ILi64EEESG_NSA_ILi128EEEEEEaNS5_IJNS4_6LayoutINS5_IJiNS5_IJSC_iEEEiEEENS5_IJlNS5_IJSB_SC_EEElEEEEENSJ_INS5_IJNS5_IJSG_iEEENS5_IJSH_iEEEiEEENS5_IJNS5_IJSH_NSA_ILi8192EEEEEENS5_IJSB_lEEElEEEEEEEEaNS5_IJlSB_lEEENS4_8TiledMMAINS4_8MMA_AtomIJNS4_4SM904GMMA6SPARSE27GMMA_64x64x64_S32S8S8_SS_TNILNS12_9SparseSelE0EEEEEENSJ_INS5_IJSB_SB_SB_EEENS5_IJNSA_ILi0EEES19_S19_EEEEENS5_IJNS4_10UnderscoreES1C_S1C_EEEEENS4_23SM90_TMA_LOAD_MULTICASTENS4_14ComposedLayoutINS4_7SwizzleILi2ELi4ELi3EEENS4_25smem_sparse_ptr_flag_bitsILi2ELi8EEENSJ_INS5_IJNS5_IJSB_NSA_ILi8EEEEEENS5_IJSC_SG_EEEEEENS5_IJNS5_IJS19_SH_EEESM_EEEEEEEvNS4_8identityENS4_13SM90_TMA_LOADENS1G_INS1H_ILi3ELi4ELi3EEENS4_18smem_ptr_flag_bitsILi8EEENSJ_INS5_IJS1L_SH_EEENS5_IJSH_SB_EEEEEEEvS1T_EENS_8epilogue10collective6detail29Sm90TmaWarpSpecializedAdapterINS24_15DefaultEpilogueIiNS5_IJSB_llEEES28_NS23_6thread17LinearCombinationIiLi1EiiLNS29_9ScaleType4KindE0ELNS_15FloatRoundStyleE2EiEENS1_15EpilogueDefaultEEEEEvvEEEEvNT_6ParamsE,"a",@progbits
	.sectionflags	@""
	.align	4
.nv.constant0._ZN7cutlass13device_kernelINS_4gemm6kernel13GemmUniversalIN4cute5tupleIJiiiiEEENS1_10collective13CollectiveMmaINS1_40MainloopSm90TmaGmmaWarpSpecializedSparseILi17ENS5_IJNS4_1CILi1EEENSA_ILi2EEESB_EEENS1_32KernelTmaWarpSpecializedPingpongEEENS5_IJNSA_ILi64EEESG_NSA_ILi128EEEEEEaNS5_IJNS4_6LayoutINS5_IJiNS5_IJSC_iEEEiEEENS5_IJlNS5_IJSB_SC_EEElEEEEENSJ_INS5_IJNS5_IJSG_iEEENS5_IJSH_iEEEiEEENS5_IJNS5_IJSH_NSA_ILi8192EEEEEENS5_IJSB_lEEElEEEEEEEEaNS5_IJlSB_lEEENS4_8TiledMMAINS4_8MMA_AtomIJNS4_4SM904GMMA6SPARSE27GMMA_64x64x64_S32S8S8_SS_TNILNS12_9SparseSelE0EEEEEENSJ_INS5_IJSB_SB_SB_EEENS5_IJNSA_ILi0EEES19_S19_EEEEENS5_IJNS4_10UnderscoreES1C_S1C_EEEEENS4_23SM90_TMA_LOAD_MULTICASTENS4_14ComposedLayoutINS4_7SwizzleILi2ELi4ELi3EEENS4_25smem_sparse_ptr_flag_bitsILi2ELi8EEENSJ_INS5_IJNS5_IJSB_NSA_ILi8EEEEEENS5_IJSC_SG_EEEEEENS5_IJNS5_IJS19_SH_EEESM_EEEEEEEvNS4_8identityENS4_13SM90_TMA_LOADENS1G_INS1H_ILi3ELi4ELi3EEENS4_18smem_ptr_flag_bitsILi8EEENSJ_INS5_IJS1L_SH_EEENS5_IJSH_SB_EEEEEEEvS1T_EENS_8epilogue10collective6detail29Sm90TmaWarpSpecializedAdapterINS24_15DefaultEpilogueIiNS5_IJSB_llEEES28_NS23_6thread17LinearCombinationIiLi1EiiLNS29_9ScaleType4KindE0ELNS_15FloatRoundStyleE2EiEENS1_15EpilogueDefaultEEEEEvvEEEEvNT_6ParamsE:
	.zero		1920


//--------------------- SYMBOLS --------------------------

	.type		.nv.reservedSmem.offset0,@object
	.size		.nv.reservedSmem.offset0,0x4
